//
// Generated by NVIDIA NVVM Compiler
//
// Compiler Build ID: CL-36424714
// Cuda compilation tools, release 13.0, V13.0.88
// Based on NVVM 20.0.0
//

.version 9.0
.target sm_100
.address_size 64

	// .globl	_Z19int4_gemv_tc_kernelPfPK6__halfPKhS2_iii
// _ZZ26int4_gemv_tc_simple_kernelPfPKfPKhPK6__halfiiiE9s_partial has been demoted
// _ZZ20int4_gemv_fma_kernelPfPKfPKhPK6__halfiiiE9s_partial has been demoted
.extern .shared .align 16 .b8 smem_raw[];
.extern .shared .align 16 .b8 smem[];

.visible .entry _Z19int4_gemv_tc_kernelPfPK6__halfPKhS2_iii(
	.param .u64 .ptr .align 1 _Z19int4_gemv_tc_kernelPfPK6__halfPKhS2_iii_param_0,
	.param .u64 .ptr .align 1 _Z19int4_gemv_tc_kernelPfPK6__halfPKhS2_iii_param_1,
	.param .u64 .ptr .align 1 _Z19int4_gemv_tc_kernelPfPK6__halfPKhS2_iii_param_2,
	.param .u64 .ptr .align 1 _Z19int4_gemv_tc_kernelPfPK6__halfPKhS2_iii_param_3,
	.param .u32 _Z19int4_gemv_tc_kernelPfPK6__halfPKhS2_iii_param_4,
	.param .u32 _Z19int4_gemv_tc_kernelPfPK6__halfPKhS2_iii_param_5,
	.param .u32 _Z19int4_gemv_tc_kernelPfPK6__halfPKhS2_iii_param_6
)
{
	.reg .pred 	%p<10>;
	.reg .b16 	%rs<60>;
	.reg .b32 	%r<85>;
	.reg .b32 	%f<26>;
	.reg .b64 	%rd<18>;

	ld.param.u64 	%rd4, [_Z19int4_gemv_tc_kernelPfPK6__halfPKhS2_iii_param_1];
	ld.param.u32 	%r14, [_Z19int4_gemv_tc_kernelPfPK6__halfPKhS2_iii_param_4];
	ld.param.u32 	%r12, [_Z19int4_gemv_tc_kernelPfPK6__halfPKhS2_iii_param_5];
	ld.param.u32 	%r13, [_Z19int4_gemv_tc_kernelPfPK6__halfPKhS2_iii_param_6];
	mov.u32 	%r15, %ctaid.x;
	shl.b32 	%r1, %r15, 4;
	setp.ge.s32 	%p2, %r1, %r14;
	@%p2 bra 	$L__BB0_10;
	mov.u32 	%r2, %tid.x;
	setp.lt.s32 	%p3, %r12, 1;
	@%p3 bra 	$L__BB0_8;
	and.b32  	%r18, %r2, 31;
	setp.lt.u32 	%p4, %r2, 32;
	setp.lt.u32 	%p5, %r18, 16;
	and.pred  	%p1, %p4, %p5;
	shr.u32 	%r19, %r18, 1;
	shl.b32 	%r20, %r2, 3;
	and.b32  	%r82, %r20, 8;
	add.s32 	%r21, %r19, %r1;
	mul.lo.s32 	%r4, %r13, %r21;
	shr.u32 	%r22, %r12, 1;
	cvt.u16.u32 	%rs1, %r2;
	and.b16  	%rs2, %rs1, 1;
	mul.wide.u16 	%r23, %rs2, 4;
	mad.lo.s32 	%r83, %r22, %r21, %r23;
	mul.wide.u32 	%rd7, %r18, 2;
	cvta.to.global.u64 	%rd8, %rd4;
	add.s64 	%rd17, %rd8, %rd7;
	mov.b32 	%r84, 0;
	mov.f32 	%f18, 0f00000000;
	not.pred 	%p6, %p1;
	mov.f32 	%f19, %f18;
	mov.f32 	%f20, %f18;
	mov.f32 	%f21, %f18;
	mov.f32 	%f22, %f18;
	mov.f32 	%f23, %f18;
	mov.f32 	%f24, %f18;
	mov.f32 	%f25, %f18;
$L__BB0_3:
	@%p6 bra 	$L__BB0_5;
	ld.global.nc.u16 	%rs3, [%rd17];
	shl.b32 	%r24, %r2, 1;
	and.b32  	%r25, %r24, 62;
	mov.u32 	%r26, smem_raw;
	add.s32 	%r27, %r26, %r25;
	st.shared.u16 	[%r27+512], %rs3;
	bra.uni 	$L__BB0_6;
$L__BB0_5:
	setp.gt.u32 	%p7, %r2, 31;
	@%p7 bra 	$L__BB0_7;
$L__BB0_6:
	ld.param.u64 	%rd16, [_Z19int4_gemv_tc_kernelPfPK6__halfPKhS2_iii_param_3];
	ld.param.u64 	%rd15, [_Z19int4_gemv_tc_kernelPfPK6__halfPKhS2_iii_param_2];
	cvt.s64.s32 	%rd9, %r83;
	cvta.to.global.u64 	%rd10, %rd15;
	add.s64 	%rd11, %rd10, %rd9;
	shr.u32 	%r44, %r82, 7;
	add.s32 	%r45, %r44, %r4;
	cvta.to.global.u64 	%rd12, %rd16;
	mul.wide.s32 	%rd13, %r45, 2;
	add.s64 	%rd14, %rd12, %rd13;
	ld.global.nc.u16 	%rs6, [%rd14];
	ld.global.nc.u8 	%rs44, [%rd11];
	cvt.u16.u8 	%rs45, %rs44;
	and.b16  	%rs46, %rs45, 15;
	cvt.u32.u16 	%r46, %rs46;
	add.s32 	%r28, %r46, -8;
	shr.u16 	%rs47, %rs45, 4;
	cvt.u32.u16 	%r47, %rs47;
	add.s32 	%r29, %r47, -8;
	// begin inline asm
	cvt.rn.f16.s32 %rs4, %r28;
	// end inline asm
	// begin inline asm
	{mul.f16 %rs5,%rs6,%rs4;
}
	// end inline asm
	// begin inline asm
	cvt.rn.f16.s32 %rs8, %r29;
	// end inline asm
	// begin inline asm
	{mul.f16 %rs9,%rs6,%rs8;
}
	// end inline asm
	mov.b32 	%r30, {%rs5, %rs9};
	// begin inline asm
	{.reg .f16 low,high;
 mov.b32 {low,high}, %r30;
 mov.b16 %rs12, low;}
	// end inline asm
	// begin inline asm
	{.reg .f16 low,high;
 mov.b32 {low,high}, %r30;
 mov.b16 %rs13, high;}
	// end inline asm
	ld.global.nc.u8 	%rs48, [%rd11+1];
	cvt.u16.u8 	%rs49, %rs48;
	and.b16  	%rs50, %rs49, 15;
	cvt.u32.u16 	%r48, %rs50;
	add.s32 	%r32, %r48, -8;
	shr.u16 	%rs51, %rs49, 4;
	cvt.u32.u16 	%r49, %rs51;
	add.s32 	%r33, %r49, -8;
	// begin inline asm
	cvt.rn.f16.s32 %rs14, %r32;
	// end inline asm
	// begin inline asm
	{mul.f16 %rs15,%rs6,%rs14;
}
	// end inline asm
	// begin inline asm
	cvt.rn.f16.s32 %rs18, %r33;
	// end inline asm
	// begin inline asm
	{mul.f16 %rs19,%rs6,%rs18;
}
	// end inline asm
	mov.b32 	%r34, {%rs15, %rs19};
	// begin inline asm
	{.reg .f16 low,high;
 mov.b32 {low,high}, %r34;
 mov.b16 %rs22, low;}
	// end inline asm
	// begin inline asm
	{.reg .f16 low,high;
 mov.b32 {low,high}, %r34;
 mov.b16 %rs23, high;}
	// end inline asm
	ld.global.nc.u8 	%rs52, [%rd11+2];
	cvt.u16.u8 	%rs53, %rs52;
	and.b16  	%rs54, %rs53, 15;
	cvt.u32.u16 	%r50, %rs54;
	add.s32 	%r36, %r50, -8;
	shr.u16 	%rs55, %rs53, 4;
	cvt.u32.u16 	%r51, %rs55;
	add.s32 	%r37, %r51, -8;
	// begin inline asm
	cvt.rn.f16.s32 %rs24, %r36;
	// end inline asm
	// begin inline asm
	{mul.f16 %rs25,%rs6,%rs24;
}
	// end inline asm
	// begin inline asm
	cvt.rn.f16.s32 %rs28, %r37;
	// end inline asm
	// begin inline asm
	{mul.f16 %rs29,%rs6,%rs28;
}
	// end inline asm
	mov.b32 	%r38, {%rs25, %rs29};
	// begin inline asm
	{.reg .f16 low,high;
 mov.b32 {low,high}, %r38;
 mov.b16 %rs32, low;}
	// end inline asm
	// begin inline asm
	{.reg .f16 low,high;
 mov.b32 {low,high}, %r38;
 mov.b16 %rs33, high;}
	// end inline asm
	ld.global.nc.u8 	%rs56, [%rd11+3];
	cvt.u16.u8 	%rs57, %rs56;
	and.b16  	%rs58, %rs57, 15;
	cvt.u32.u16 	%r52, %rs58;
	add.s32 	%r40, %r52, -8;
	shr.u16 	%rs59, %rs57, 4;
	cvt.u32.u16 	%r53, %rs59;
	add.s32 	%r41, %r53, -8;
	// begin inline asm
	cvt.rn.f16.s32 %rs34, %r40;
	// end inline asm
	// begin inline asm
	{mul.f16 %rs35,%rs6,%rs34;
}
	// end inline asm
	// begin inline asm
	cvt.rn.f16.s32 %rs38, %r41;
	// end inline asm
	// begin inline asm
	{mul.f16 %rs39,%rs6,%rs38;
}
	// end inline asm
	mov.b32 	%r42, {%rs35, %rs39};
	// begin inline asm
	{.reg .f16 low,high;
 mov.b32 {low,high}, %r42;
 mov.b16 %rs42, low;}
	// end inline asm
	// begin inline asm
	{.reg .f16 low,high;
 mov.b32 {low,high}, %r42;
 mov.b16 %rs43, high;}
	// end inline asm
	mov.b32 	%r54, {%rs42, %rs43};
	mov.b32 	%r55, {%rs32, %rs33};
	mov.b32 	%r56, {%rs22, %rs23};
	mov.b32 	%r57, {%rs12, %rs13};
	shl.b32 	%r58, %r2, 4;
	and.b32  	%r59, %r58, 496;
	mov.u32 	%r60, smem_raw;
	add.s32 	%r61, %r60, %r59;
	st.shared.v4.b32 	[%r61], {%r57, %r56, %r55, %r54};
$L__BB0_7:
	bar.sync 	0;
	mov.u32 	%r62, smem_raw;
	mov.b32 	%r63, 16;
	wmma.load.a.sync.aligned.row.m16n16k16.shared.f16 	{%r64, %r65, %r66, %r67, %r68, %r69, %r70, %r71}, [%r62], %r63;
	add.s32 	%r72, %r62, 512;
	mov.b32 	%r73, 1;
	wmma.load.b.sync.aligned.col.m16n16k16.shared.f16 	{%r74, %r75, %r76, %r77, %r78, %r79, %r80, %r81}, [%r72], %r73;
	wmma.mma.sync.aligned.row.col.m16n16k16.f32.f32 {%f25, %f24, %f23, %f22, %f21, %f20, %f19, %f18}, {%r64, %r65, %r66, %r67, %r68, %r69, %r70, %r71}, {%r74, %r75, %r76, %r77, %r78, %r79, %r80, %r81}, {%f25, %f24, %f23, %f22, %f21, %f20, %f19, %f18};
	bar.sync 	0;
	add.s32 	%r84, %r84, 16;
	add.s32 	%r83, %r83, 8;
	add.s32 	%r82, %r82, 16;
	add.s64 	%rd17, %rd17, 32;
	setp.lt.s32 	%p8, %r84, %r12;
	@%p8 bra 	$L__BB0_3;
$L__BB0_8:
	setp.gt.u32 	%p9, %r2, 31;
	@%p9 bra 	$L__BB0_10;
	trap;
$L__BB0_10:
	ret;

}
	// .globl	_Z26int4_gemv_tc_simple_kernelPfPKfPKhPK6__halfiii
.visible .entry _Z26int4_gemv_tc_simple_kernelPfPKfPKhPK6__halfiii(
	.param .u64 .ptr .align 1 _Z26int4_gemv_tc_simple_kernelPfPKfPKhPK6__halfiii_param_0,
	.param .u64 .ptr .align 1 _Z26int4_gemv_tc_simple_kernelPfPKfPKhPK6__halfiii_param_1,
	.param .u64 .ptr .align 1 _Z26int4_gemv_tc_simple_kernelPfPKfPKhPK6__halfiii_param_2,
	.param .u64 .ptr .align 1 _Z26int4_gemv_tc_simple_kernelPfPKfPKhPK6__halfiii_param_3,
	.param .u32 _Z26int4_gemv_tc_simple_kernelPfPKfPKhPK6__halfiii_param_4,
	.param .u32 _Z26int4_gemv_tc_simple_kernelPfPKfPKhPK6__halfiii_param_5,
	.param .u32 _Z26int4_gemv_tc_simple_kernelPfPKfPKhPK6__halfiii_param_6
)
{
	.reg .pred 	%p<23>;
	.reg .b16 	%rs<24>;
	.reg .b32 	%r<97>;
	.reg .b32 	%f<74>;
	.reg .b64 	%rd<35>;
	// demoted variable
	.shared .align 4 .b8 _ZZ26int4_gemv_tc_simple_kernelPfPKfPKhPK6__halfiiiE9s_partial[128];
	ld.param.u64 	%rd11, [_Z26int4_gemv_tc_simple_kernelPfPKfPKhPK6__halfiii_param_0];
	ld.param.u64 	%rd12, [_Z26int4_gemv_tc_simple_kernelPfPKfPKhPK6__halfiii_param_1];
	ld.param.u64 	%rd14, [_Z26int4_gemv_tc_simple_kernelPfPKfPKhPK6__halfiii_param_2];
	ld.param.u64 	%rd13, [_Z26int4_gemv_tc_simple_kernelPfPKfPKhPK6__halfiii_param_3];
	ld.param.u32 	%r20, [_Z26int4_gemv_tc_simple_kernelPfPKfPKhPK6__halfiii_param_4];
	ld.param.u32 	%r18, [_Z26int4_gemv_tc_simple_kernelPfPKfPKhPK6__halfiii_param_5];
	ld.param.u32 	%r19, [_Z26int4_gemv_tc_simple_kernelPfPKfPKhPK6__halfiii_param_6];
	cvta.to.global.u64 	%rd1, %rd14;
	mov.u32 	%r1, %ctaid.x;
	setp.ge.s32 	%p1, %r1, %r20;
	@%p1 bra 	$L__BB1_17;
	mov.u32 	%r2, %tid.x;
	setp.ge.s32 	%p2, %r2, %r18;
	@%p2 bra 	$L__BB1_4;
	mov.u32 	%r3, %ntid.x;
	cvta.to.global.u64 	%rd2, %rd12;
	mov.u32 	%r22, smem;
	mov.u32 	%r93, %r2;
$L__BB1_3:
	mul.wide.s32 	%rd15, %r93, 4;
	add.s64 	%rd16, %rd2, %rd15;
	ld.global.nc.f32 	%f11, [%rd16];
	shl.b32 	%r21, %r93, 2;
	add.s32 	%r23, %r22, %r21;
	st.shared.f32 	[%r23], %f11;
	add.s32 	%r93, %r93, %r3;
	setp.lt.s32 	%p3, %r93, %r18;
	@%p3 bra 	$L__BB1_3;
$L__BB1_4:
	bar.sync 	0;
	cvt.u64.u32 	%rd3, %r1;
	shr.u32 	%r24, %r18, 31;
	add.s32 	%r25, %r18, %r24;
	shr.s32 	%r26, %r25, 1;
	cvt.s64.s32 	%rd17, %r26;
	mul.lo.s64 	%rd4, %rd17, %rd3;
	cvt.s64.s32 	%rd18, %r19;
	mul.lo.s64 	%rd19, %rd18, %rd3;
	cvta.to.global.u64 	%rd20, %rd13;
	shl.b64 	%rd21, %rd19, 1;
	add.s64 	%rd5, %rd20, %rd21;
	shr.s32 	%r27, %r18, 31;
	shr.u32 	%r28, %r27, 29;
	add.s32 	%r29, %r18, %r28;
	shr.s32 	%r6, %r29, 3;
	setp.ge.s32 	%p4, %r2, %r6;
	mov.f32 	%f72, 0f00000000;
	@%p4 bra 	$L__BB1_7;
	mov.u32 	%r7, %ntid.x;
	mul.wide.u32 	%rd22, %r2, 4;
	add.s64 	%rd23, %rd4, %rd22;
	add.s64 	%rd24, %rd23, %rd1;
	add.s64 	%rd34, %rd24, 1;
	mul.wide.u32 	%rd7, %r7, 4;
	shl.b32 	%r30, %r2, 5;
	mov.u32 	%r31, smem;
	add.s32 	%r32, %r30, %r31;
	add.s32 	%r94, %r32, 16;
	mov.f32 	%f72, 0f00000000;
	mov.u32 	%r95, %r2;
$L__BB1_6:
	ld.global.nc.u8 	%rs2, [%rd34+-1];
	cvt.u16.u8 	%rs3, %rs2;
	ld.global.nc.u8 	%rs4, [%rd34];
	cvt.u16.u8 	%rs5, %rs4;
	ld.global.nc.u8 	%rs6, [%rd34+1];
	cvt.u16.u8 	%rs7, %rs6;
	ld.global.nc.u8 	%rs8, [%rd34+2];
	cvt.u16.u8 	%rs9, %rs8;
	shr.u32 	%r33, %r95, 4;
	mul.wide.u32 	%rd25, %r33, 2;
	add.s64 	%rd26, %rd5, %rd25;
	ld.global.nc.u16 	%rs1, [%rd26];
	// begin inline asm
	{  cvt.f32.f16 %f14, %rs1;}

	// end inline asm
	and.b16  	%rs10, %rs3, 15;
	cvt.u32.u16 	%r34, %rs10;
	add.s32 	%r35, %r34, -8;
	cvt.rn.f32.s32 	%f15, %r35;
	mul.f32 	%f16, %f14, %f15;
	shr.u16 	%rs11, %rs3, 4;
	cvt.u32.u16 	%r36, %rs11;
	add.s32 	%r37, %r36, -8;
	cvt.rn.f32.s32 	%f17, %r37;
	mul.f32 	%f18, %f14, %f17;
	ld.shared.v4.f32 	{%f19, %f20, %f21, %f22}, [%r94+-16];
	fma.rn.f32 	%f23, %f19, %f16, %f72;
	fma.rn.f32 	%f24, %f20, %f18, %f23;
	and.b16  	%rs12, %rs5, 15;
	cvt.u32.u16 	%r38, %rs12;
	add.s32 	%r39, %r38, -8;
	cvt.rn.f32.s32 	%f25, %r39;
	mul.f32 	%f26, %f14, %f25;
	shr.u16 	%rs13, %rs5, 4;
	cvt.u32.u16 	%r40, %rs13;
	add.s32 	%r41, %r40, -8;
	cvt.rn.f32.s32 	%f27, %r41;
	mul.f32 	%f28, %f14, %f27;
	fma.rn.f32 	%f29, %f21, %f26, %f24;
	fma.rn.f32 	%f30, %f22, %f28, %f29;
	and.b16  	%rs14, %rs7, 15;
	cvt.u32.u16 	%r42, %rs14;
	add.s32 	%r43, %r42, -8;
	cvt.rn.f32.s32 	%f31, %r43;
	mul.f32 	%f32, %f14, %f31;
	shr.u16 	%rs15, %rs7, 4;
	cvt.u32.u16 	%r44, %rs15;
	add.s32 	%r45, %r44, -8;
	cvt.rn.f32.s32 	%f33, %r45;
	mul.f32 	%f34, %f14, %f33;
	ld.shared.v4.f32 	{%f35, %f36, %f37, %f38}, [%r94];
	fma.rn.f32 	%f39, %f35, %f32, %f30;
	fma.rn.f32 	%f40, %f36, %f34, %f39;
	and.b16  	%rs16, %rs9, 15;
	cvt.u32.u16 	%r46, %rs16;
	add.s32 	%r47, %r46, -8;
	cvt.rn.f32.s32 	%f41, %r47;
	mul.f32 	%f42, %f14, %f41;
	shr.u16 	%rs17, %rs9, 4;
	cvt.u32.u16 	%r48, %rs17;
	add.s32 	%r49, %r48, -8;
	cvt.rn.f32.s32 	%f43, %r49;
	mul.f32 	%f44, %f14, %f43;
	fma.rn.f32 	%f45, %f37, %f42, %f40;
	fma.rn.f32 	%f72, %f38, %f44, %f45;
	add.s32 	%r95, %r95, %r7;
	add.s64 	%rd34, %rd34, %rd7;
	shl.b32 	%r50, %r7, 5;
	add.s32 	%r94, %r94, %r50;
	setp.lt.s32 	%p5, %r95, %r6;
	@%p5 bra 	$L__BB1_6;
$L__BB1_7:
	shl.b32 	%r51, %r6, 3;
	add.s32 	%r96, %r51, %r2;
	setp.ge.s32 	%p6, %r96, %r18;
	@%p6 bra 	$L__BB1_10;
	mov.u32 	%r14, %ntid.x;
	add.s64 	%rd10, %rd1, %rd4;
	mov.u32 	%r63, smem;
$L__BB1_9:
	shr.s32 	%r52, %r96, 31;
	shr.u32 	%r53, %r52, 25;
	add.s32 	%r54, %r96, %r53;
	shr.s32 	%r55, %r54, 7;
	mul.wide.s32 	%rd27, %r55, 2;
	add.s64 	%rd28, %rd5, %rd27;
	ld.global.nc.u16 	%rs18, [%rd28];
	// begin inline asm
	{  cvt.f32.f16 %f46, %rs18;}

	// end inline asm
	shr.u32 	%r56, %r96, 31;
	add.s32 	%r57, %r96, %r56;
	shr.s32 	%r58, %r57, 1;
	cvt.s64.s32 	%rd29, %r58;
	add.s64 	%rd30, %rd10, %rd29;
	ld.global.nc.u8 	%rs19, [%rd30];
	cvt.u16.u8 	%rs20, %rs19;
	and.b32  	%r59, %r96, 1;
	setp.eq.b32 	%p7, %r59, 1;
	and.b16  	%rs21, %rs20, 15;
	shr.u16 	%rs22, %rs20, 4;
	selp.b16 	%rs23, %rs22, %rs21, %p7;
	cvt.u32.u16 	%r60, %rs23;
	add.s32 	%r61, %r60, -8;
	cvt.rn.f32.s32 	%f47, %r61;
	mul.f32 	%f48, %f46, %f47;
	shl.b32 	%r62, %r96, 2;
	add.s32 	%r64, %r63, %r62;
	ld.shared.f32 	%f49, [%r64];
	fma.rn.f32 	%f72, %f49, %f48, %f72;
	add.s32 	%r96, %r96, %r14;
	setp.lt.s32 	%p8, %r96, %r18;
	@%p8 bra 	$L__BB1_9;
$L__BB1_10:
	mov.b32 	%r65, %f72;
	shfl.sync.down.b32	%r66|%p9, %r65, 16, 31, -1;
	mov.b32 	%f50, %r66;
	add.f32 	%f51, %f72, %f50;
	mov.b32 	%r67, %f51;
	shfl.sync.down.b32	%r68|%p10, %r67, 8, 31, -1;
	mov.b32 	%f52, %r68;
	add.f32 	%f53, %f51, %f52;
	mov.b32 	%r69, %f53;
	shfl.sync.down.b32	%r70|%p11, %r69, 4, 31, -1;
	mov.b32 	%f54, %r70;
	add.f32 	%f55, %f53, %f54;
	mov.b32 	%r71, %f55;
	shfl.sync.down.b32	%r72|%p12, %r71, 2, 31, -1;
	mov.b32 	%f56, %r72;
	add.f32 	%f57, %f55, %f56;
	mov.b32 	%r73, %f57;
	shfl.sync.down.b32	%r74|%p13, %r73, 1, 31, -1;
	mov.b32 	%f58, %r74;
	add.f32 	%f7, %f57, %f58;
	and.b32  	%r17, %r2, 31;
	setp.ne.s32 	%p14, %r17, 0;
	@%p14 bra 	$L__BB1_12;
	shr.u32 	%r75, %r2, 3;
	mov.u32 	%r76, _ZZ26int4_gemv_tc_simple_kernelPfPKfPKhPK6__halfiiiE9s_partial;
	add.s32 	%r77, %r76, %r75;
	st.shared.f32 	[%r77], %f7;
$L__BB1_12:
	bar.sync 	0;
	setp.gt.u32 	%p15, %r2, 31;
	@%p15 bra 	$L__BB1_17;
	mov.u32 	%r78, %ntid.x;
	shr.u32 	%r79, %r78, 5;
	setp.ge.u32 	%p16, %r17, %r79;
	mov.f32 	%f73, 0f00000000;
	@%p16 bra 	$L__BB1_15;
	shl.b32 	%r80, %r17, 2;
	mov.u32 	%r81, _ZZ26int4_gemv_tc_simple_kernelPfPKfPKhPK6__halfiiiE9s_partial;
	add.s32 	%r82, %r81, %r80;
	ld.shared.f32 	%f73, [%r82];
$L__BB1_15:
	setp.ne.s32 	%p17, %r17, 0;
	mov.b32 	%r83, %f73;
	shfl.sync.down.b32	%r84|%p18, %r83, 16, 31, -1;
	mov.b32 	%f60, %r84;
	add.f32 	%f61, %f73, %f60;
	mov.b32 	%r85, %f61;
	shfl.sync.down.b32	%r86|%p19, %r85, 8, 31, -1;
	mov.b32 	%f62, %r86;
	add.f32 	%f63, %f61, %f62;
	mov.b32 	%r87, %f63;
	shfl.sync.down.b32	%r88|%p20, %r87, 4, 31, -1;
	mov.b32 	%f64, %r88;
	add.f32 	%f65, %f63, %f64;
	mov.b32 	%r89, %f65;
	shfl.sync.down.b32	%r90|%p21, %r89, 2, 31, -1;
	mov.b32 	%f66, %r90;
	add.f32 	%f67, %f65, %f66;
	mov.b32 	%r91, %f67;
	shfl.sync.down.b32	%r92|%p22, %r91, 1, 31, -1;
	mov.b32 	%f68, %r92;
	add.f32 	%f10, %f67, %f68;
	@%p17 bra 	$L__BB1_17;
	cvta.to.global.u64 	%rd31, %rd11;
	shl.b64 	%rd32, %rd3, 2;
	add.s64 	%rd33, %rd31, %rd32;
	st.global.f32 	[%rd33], %f10;
$L__BB1_17:
	ret;

}
	// .globl	_Z20int4_gemv_fma_kernelPfPKfPKhPK6__halfiii
.visible .entry _Z20int4_gemv_fma_kernelPfPKfPKhPK6__halfiii(
	.param .u64 .ptr .align 1 _Z20int4_gemv_fma_kernelPfPKfPKhPK6__halfiii_param_0,
	.param .u64 .ptr .align 1 _Z20int4_gemv_fma_kernelPfPKfPKhPK6__halfiii_param_1,
	.param .u64 .ptr .align 1 _Z20int4_gemv_fma_kernelPfPKfPKhPK6__halfiii_param_2,
	.param .u64 .ptr .align 1 _Z20int4_gemv_fma_kernelPfPKfPKhPK6__halfiii_param_3,
	.param .u32 _Z20int4_gemv_fma_kernelPfPKfPKhPK6__halfiii_param_4,
	.param .u32 _Z20int4_gemv_fma_kernelPfPKfPKhPK6__halfiii_param_5,
	.param .u32 _Z20int4_gemv_fma_kernelPfPKfPKhPK6__halfiii_param_6
)
{
	.reg .pred 	%p<27>;
	.reg .b16 	%rs<4>;
	.reg .b32 	%r<218>;
	.reg .b32 	%f<155>;
	.reg .b64 	%rd<56>;
	// demoted variable
	.shared .align 4 .b8 _ZZ20int4_gemv_fma_kernelPfPKfPKhPK6__halfiiiE9s_partial[128];
	ld.param.u64 	%rd11, [_Z20int4_gemv_fma_kernelPfPKfPKhPK6__halfiii_param_1];
	ld.param.u64 	%rd12, [_Z20int4_gemv_fma_kernelPfPKfPKhPK6__halfiii_param_2];
	ld.param.u32 	%r57, [_Z20int4_gemv_fma_kernelPfPKfPKhPK6__halfiii_param_4];
	ld.param.u32 	%r55, [_Z20int4_gemv_fma_kernelPfPKfPKhPK6__halfiii_param_5];
	ld.param.u32 	%r56, [_Z20int4_gemv_fma_kernelPfPKfPKhPK6__halfiii_param_6];
	cvta.to.global.u64 	%rd1, %rd11;
	cvta.to.global.u64 	%rd2, %rd12;
	mov.u32 	%r1, %ctaid.x;
	setp.ge.s32 	%p1, %r1, %r57;
	@%p1 bra 	$L__BB2_21;
	shr.s32 	%r58, %r55, 31;
	shr.u32 	%r59, %r58, 30;
	add.s32 	%r60, %r55, %r59;
	shr.s32 	%r2, %r60, 2;
	mov.u32 	%r3, %tid.x;
	setp.ge.s32 	%p2, %r3, %r2;
	@%p2 bra 	$L__BB2_8;
	mov.u32 	%r4, %ntid.x;
	add.s32 	%r61, %r3, %r4;
	max.u32 	%r62, %r2, %r61;
	setp.lt.u32 	%p3, %r61, %r2;
	selp.u32 	%r63, 1, 0, %p3;
	add.s32 	%r64, %r61, %r63;
	sub.s32 	%r65, %r62, %r64;
	div.u32 	%r66, %r65, %r4;
	add.s32 	%r5, %r66, %r63;
	and.b32  	%r67, %r5, 3;
	setp.eq.s32 	%p4, %r67, 3;
	mov.u32 	%r211, %r3;
	@%p4 bra 	$L__BB2_5;
	add.s32 	%r68, %r5, 1;
	and.b32  	%r69, %r68, 3;
	mul.wide.u32 	%rd13, %r3, 16;
	add.s64 	%rd55, %rd1, %rd13;
	mul.wide.u32 	%rd4, %r4, 16;
	shl.b32 	%r70, %r3, 4;
	mov.u32 	%r71, smem;
	add.s32 	%r205, %r71, %r70;
	shl.b32 	%r7, %r4, 4;
	neg.s32 	%r204, %r69;
	mad.lo.s32 	%r211, %r4, %r69, %r3;
$L__BB2_4:
	.pragma "nounroll";
	ld.global.nc.v4.f32 	{%f11, %f12, %f13, %f14}, [%rd55];
	st.shared.v4.f32 	[%r205], {%f11, %f12, %f13, %f14};
	add.s64 	%rd55, %rd55, %rd4;
	add.s32 	%r205, %r205, %r7;
	add.s32 	%r204, %r204, 1;
	setp.ne.s32 	%p5, %r204, 0;
	@%p5 bra 	$L__BB2_4;
$L__BB2_5:
	setp.lt.u32 	%p6, %r5, 3;
	@%p6 bra 	$L__BB2_8;
	shl.b32 	%r72, %r4, 1;
	add.s32 	%r210, %r211, %r72;
	shl.b32 	%r16, %r4, 2;
	mad.lo.s32 	%r209, %r4, 3, %r211;
	add.s32 	%r208, %r4, %r211;
	shl.b32 	%r19, %r4, 4;
	shl.b32 	%r73, %r211, 4;
	mov.u32 	%r74, smem;
	add.s32 	%r207, %r74, %r73;
	shl.b32 	%r21, %r4, 6;
	shl.b32 	%r22, %r4, 5;
	mul.lo.s32 	%r23, %r4, 48;
$L__BB2_7:
	mul.wide.u32 	%rd14, %r211, 16;
	add.s64 	%rd15, %rd1, %rd14;
	ld.global.nc.v4.f32 	{%f15, %f16, %f17, %f18}, [%rd15];
	st.shared.v4.f32 	[%r207], {%f15, %f16, %f17, %f18};
	add.s32 	%r75, %r211, %r4;
	add.s32 	%r76, %r207, %r19;
	mul.wide.u32 	%rd16, %r208, 16;
	add.s64 	%rd17, %rd1, %rd16;
	ld.global.nc.v4.f32 	{%f19, %f20, %f21, %f22}, [%rd17];
	st.shared.v4.f32 	[%r76], {%f19, %f20, %f21, %f22};
	add.s32 	%r77, %r75, %r4;
	add.s32 	%r78, %r207, %r22;
	mul.wide.u32 	%rd18, %r210, 16;
	add.s64 	%rd19, %rd1, %rd18;
	ld.global.nc.v4.f32 	{%f23, %f24, %f25, %f26}, [%rd19];
	st.shared.v4.f32 	[%r78], {%f23, %f24, %f25, %f26};
	add.s32 	%r79, %r77, %r4;
	add.s32 	%r80, %r207, %r23;
	mul.wide.u32 	%rd20, %r209, 16;
	add.s64 	%rd21, %rd1, %rd20;
	ld.global.nc.v4.f32 	{%f27, %f28, %f29, %f30}, [%rd21];
	st.shared.v4.f32 	[%r80], {%f27, %f28, %f29, %f30};
	add.s32 	%r211, %r79, %r4;
	add.s32 	%r210, %r210, %r16;
	add.s32 	%r209, %r209, %r16;
	add.s32 	%r208, %r208, %r16;
	add.s32 	%r207, %r207, %r21;
	setp.lt.s32 	%p7, %r211, %r2;
	@%p7 bra 	$L__BB2_7;
$L__BB2_8:
	bar.sync 	0;
	cvt.u64.u32 	%rd7, %r1;
	shr.u32 	%r81, %r55, 31;
	add.s32 	%r82, %r55, %r81;
	shr.s32 	%r34, %r82, 1;
	cvt.s64.s32 	%rd22, %r56;
	mul.lo.s64 	%rd8, %rd22, %rd7;
	shr.u32 	%r84, %r58, 29;
	add.s32 	%r85, %r55, %r84;
	shr.s32 	%r35, %r85, 3;
	setp.ge.s32 	%p8, %r3, %r35;
	mov.f32 	%f153, 0f00000000;
	@%p8 bra 	$L__BB2_14;
	mov.u32 	%r36, %ntid.x;
	add.s32 	%r37, %r3, %r36;
	max.u32 	%r86, %r35, %r37;
	setp.lt.u32 	%p9, %r37, %r35;
	selp.u32 	%r87, 1, 0, %p9;
	add.s32 	%r88, %r37, %r87;
	sub.s32 	%r89, %r86, %r88;
	div.u32 	%r90, %r89, %r36;
	add.s32 	%r38, %r90, %r87;
	and.b32  	%r91, %r38, 1;
	setp.eq.b32 	%p10, %r91, 1;
	mov.f32 	%f153, 0f00000000;
	mov.u32 	%r217, %r3;
	@%p10 bra 	$L__BB2_11;
	ld.param.u64 	%rd53, [_Z20int4_gemv_fma_kernelPfPKfPKhPK6__halfiii_param_3];
	shl.b32 	%r92, %r3, 2;
	cvt.u64.u32 	%rd23, %r92;
	cvt.s64.s32 	%rd24, %r34;
	mad.lo.s64 	%rd25, %rd24, %rd7, %rd23;
	add.s64 	%rd26, %rd2, %rd25;
	ld.global.nc.u32 	%r93, [%rd26];
	shr.u32 	%r94, %r3, 4;
	cvt.u64.u32 	%rd27, %r94;
	add.s64 	%rd28, %rd8, %rd27;
	cvta.to.global.u64 	%rd29, %rd53;
	shl.b64 	%rd30, %rd28, 1;
	add.s64 	%rd31, %rd29, %rd30;
	ld.global.nc.u16 	%rs1, [%rd31];
	// begin inline asm
	{  cvt.f32.f16 %f34, %rs1;}

	// end inline asm
	and.b32  	%r95, %r93, 15;
	add.s32 	%r96, %r95, -8;
	shr.u32 	%r97, %r93, 4;
	and.b32  	%r98, %r97, 15;
	add.s32 	%r99, %r98, -8;
	shr.u32 	%r100, %r93, 8;
	and.b32  	%r101, %r100, 15;
	add.s32 	%r102, %r101, -8;
	shr.u32 	%r103, %r93, 12;
	and.b32  	%r104, %r103, 15;
	add.s32 	%r105, %r104, -8;
	shr.u32 	%r106, %r93, 16;
	and.b32  	%r107, %r106, 15;
	add.s32 	%r108, %r107, -8;
	shr.u32 	%r109, %r93, 20;
	and.b32  	%r110, %r109, 15;
	add.s32 	%r111, %r110, -8;
	shr.u32 	%r112, %r93, 24;
	and.b32  	%r113, %r112, 15;
	add.s32 	%r114, %r113, -8;
	shr.u32 	%r115, %r93, 28;
	add.s32 	%r116, %r115, -8;
	shl.b32 	%r117, %r3, 5;
	mov.u32 	%r118, smem;
	add.s32 	%r119, %r118, %r117;
	ld.shared.v4.f32 	{%f35, %f36, %f37, %f38}, [%r119];
	cvt.rn.f32.s32 	%f39, %r96;
	mul.f32 	%f40, %f34, %f39;
	fma.rn.f32 	%f41, %f35, %f40, 0f00000000;
	cvt.rn.f32.s32 	%f42, %r99;
	mul.f32 	%f43, %f34, %f42;
	fma.rn.f32 	%f44, %f36, %f43, %f41;
	cvt.rn.f32.s32 	%f45, %r102;
	mul.f32 	%f46, %f34, %f45;
	fma.rn.f32 	%f47, %f37, %f46, %f44;
	cvt.rn.f32.s32 	%f48, %r105;
	mul.f32 	%f49, %f34, %f48;
	fma.rn.f32 	%f50, %f38, %f49, %f47;
	ld.shared.v4.f32 	{%f51, %f52, %f53, %f54}, [%r119+16];
	cvt.rn.f32.s32 	%f55, %r108;
	mul.f32 	%f56, %f34, %f55;
	fma.rn.f32 	%f57, %f51, %f56, %f50;
	cvt.rn.f32.s32 	%f58, %r111;
	mul.f32 	%f59, %f34, %f58;
	fma.rn.f32 	%f60, %f52, %f59, %f57;
	cvt.rn.f32.s32 	%f61, %r114;
	mul.f32 	%f62, %f34, %f61;
	fma.rn.f32 	%f63, %f53, %f62, %f60;
	cvt.rn.f32.s32 	%f64, %r116;
	mul.f32 	%f65, %f34, %f64;
	fma.rn.f32 	%f153, %f54, %f65, %f63;
	mov.u32 	%r217, %r37;
$L__BB2_11:
	setp.eq.s32 	%p11, %r38, 0;
	@%p11 bra 	$L__BB2_14;
	shl.b32 	%r120, %r217, 5;
	mov.u32 	%r121, smem;
	add.s32 	%r216, %r121, %r120;
	add.s32 	%r215, %r36, %r217;
	shl.b32 	%r214, %r215, 2;
	shl.b32 	%r213, %r217, 2;
	cvt.s64.s32 	%rd33, %r34;
	mul.lo.s64 	%rd34, %rd33, %rd7;
$L__BB2_13:
	ld.param.u64 	%rd54, [_Z20int4_gemv_fma_kernelPfPKfPKhPK6__halfiii_param_3];
	cvt.u64.u32 	%rd32, %r213;
	add.s64 	%rd35, %rd34, %rd32;
	add.s64 	%rd36, %rd2, %rd35;
	ld.global.nc.u32 	%r122, [%rd36];
	shr.u32 	%r123, %r217, 4;
	cvt.u64.u32 	%rd37, %r123;
	add.s64 	%rd38, %rd8, %rd37;
	cvta.to.global.u64 	%rd39, %rd54;
	shl.b64 	%rd40, %rd38, 1;
	add.s64 	%rd41, %rd39, %rd40;
	ld.global.nc.u16 	%rs2, [%rd41];
	// begin inline asm
	{  cvt.f32.f16 %f66, %rs2;}

	// end inline asm
	and.b32  	%r124, %r122, 15;
	add.s32 	%r125, %r124, -8;
	shr.u32 	%r126, %r122, 4;
	and.b32  	%r127, %r126, 15;
	add.s32 	%r128, %r127, -8;
	shr.u32 	%r129, %r122, 8;
	and.b32  	%r130, %r129, 15;
	add.s32 	%r131, %r130, -8;
	shr.u32 	%r132, %r122, 12;
	and.b32  	%r133, %r132, 15;
	add.s32 	%r134, %r133, -8;
	shr.u32 	%r135, %r122, 16;
	and.b32  	%r136, %r135, 15;
	add.s32 	%r137, %r136, -8;
	shr.u32 	%r138, %r122, 20;
	and.b32  	%r139, %r138, 15;
	add.s32 	%r140, %r139, -8;
	shr.u32 	%r141, %r122, 24;
	and.b32  	%r142, %r141, 15;
	add.s32 	%r143, %r142, -8;
	shr.u32 	%r144, %r122, 28;
	add.s32 	%r145, %r144, -8;
	ld.shared.v4.f32 	{%f68, %f69, %f70, %f71}, [%r216];
	cvt.rn.f32.s32 	%f72, %r125;
	mul.f32 	%f73, %f66, %f72;
	fma.rn.f32 	%f74, %f68, %f73, %f153;
	cvt.rn.f32.s32 	%f75, %r128;
	mul.f32 	%f76, %f66, %f75;
	fma.rn.f32 	%f77, %f69, %f76, %f74;
	cvt.rn.f32.s32 	%f78, %r131;
	mul.f32 	%f79, %f66, %f78;
	fma.rn.f32 	%f80, %f70, %f79, %f77;
	cvt.rn.f32.s32 	%f81, %r134;
	mul.f32 	%f82, %f66, %f81;
	fma.rn.f32 	%f83, %f71, %f82, %f80;
	ld.shared.v4.f32 	{%f84, %f85, %f86, %f87}, [%r216+16];
	cvt.rn.f32.s32 	%f88, %r137;
	mul.f32 	%f89, %f66, %f88;
	fma.rn.f32 	%f90, %f84, %f89, %f83;
	cvt.rn.f32.s32 	%f91, %r140;
	mul.f32 	%f92, %f66, %f91;
	fma.rn.f32 	%f93, %f85, %f92, %f90;
	cvt.rn.f32.s32 	%f94, %r143;
	mul.f32 	%f95, %f66, %f94;
	fma.rn.f32 	%f96, %f86, %f95, %f93;
	cvt.rn.f32.s32 	%f97, %r145;
	mul.f32 	%f98, %f66, %f97;
	fma.rn.f32 	%f99, %f87, %f98, %f96;
	add.s32 	%r146, %r217, %r36;
	cvt.u64.u32 	%rd42, %r214;
	add.s64 	%rd43, %rd34, %rd42;
	add.s64 	%rd44, %rd2, %rd43;
	ld.global.nc.u32 	%r147, [%rd44];
	shr.u32 	%r148, %r215, 4;
	cvt.u64.u32 	%rd45, %r148;
	add.s64 	%rd46, %rd8, %rd45;
	shl.b64 	%rd47, %rd46, 1;
	add.s64 	%rd48, %rd39, %rd47;
	ld.global.nc.u16 	%rs3, [%rd48];
	// begin inline asm
	{  cvt.f32.f16 %f67, %rs3;}

	// end inline asm
	and.b32  	%r149, %r147, 15;
	add.s32 	%r150, %r149, -8;
	shr.u32 	%r151, %r147, 4;
	and.b32  	%r152, %r151, 15;
	add.s32 	%r153, %r152, -8;
	shr.u32 	%r154, %r147, 8;
	and.b32  	%r155, %r154, 15;
	add.s32 	%r156, %r155, -8;
	shr.u32 	%r157, %r147, 12;
	and.b32  	%r158, %r157, 15;
	add.s32 	%r159, %r158, -8;
	shr.u32 	%r160, %r147, 16;
	and.b32  	%r161, %r160, 15;
	add.s32 	%r162, %r161, -8;
	shr.u32 	%r163, %r147, 20;
	and.b32  	%r164, %r163, 15;
	add.s32 	%r165, %r164, -8;
	shr.u32 	%r166, %r147, 24;
	and.b32  	%r167, %r166, 15;
	add.s32 	%r168, %r167, -8;
	shr.u32 	%r169, %r147, 28;
	add.s32 	%r170, %r169, -8;
	shl.b32 	%r171, %r36, 5;
	add.s32 	%r172, %r216, %r171;
	ld.shared.v4.f32 	{%f100, %f101, %f102, %f103}, [%r172];
	cvt.rn.f32.s32 	%f104, %r150;
	mul.f32 	%f105, %f67, %f104;
	fma.rn.f32 	%f106, %f100, %f105, %f99;
	cvt.rn.f32.s32 	%f107, %r153;
	mul.f32 	%f108, %f67, %f107;
	fma.rn.f32 	%f109, %f101, %f108, %f106;
	cvt.rn.f32.s32 	%f110, %r156;
	mul.f32 	%f111, %f67, %f110;
	fma.rn.f32 	%f112, %f102, %f111, %f109;
	cvt.rn.f32.s32 	%f113, %r159;
	mul.f32 	%f114, %f67, %f113;
	fma.rn.f32 	%f115, %f103, %f114, %f112;
	ld.shared.v4.f32 	{%f116, %f117, %f118, %f119}, [%r172+16];
	cvt.rn.f32.s32 	%f120, %r162;
	mul.f32 	%f121, %f67, %f120;
	fma.rn.f32 	%f122, %f116, %f121, %f115;
	cvt.rn.f32.s32 	%f123, %r165;
	mul.f32 	%f124, %f67, %f123;
	fma.rn.f32 	%f125, %f117, %f124, %f122;
	cvt.rn.f32.s32 	%f126, %r168;
	mul.f32 	%f127, %f67, %f126;
	fma.rn.f32 	%f128, %f118, %f127, %f125;
	cvt.rn.f32.s32 	%f129, %r170;
	mul.f32 	%f130, %f67, %f129;
	fma.rn.f32 	%f153, %f119, %f130, %f128;
	add.s32 	%r217, %r146, %r36;
	shl.b32 	%r173, %r36, 6;
	add.s32 	%r216, %r216, %r173;
	shl.b32 	%r174, %r36, 1;
	add.s32 	%r215, %r215, %r174;
	shl.b32 	%r175, %r36, 3;
	add.s32 	%r214, %r214, %r175;
	add.s32 	%r213, %r213, %r175;
	setp.lt.s32 	%p12, %r217, %r35;
	@%p12 bra 	$L__BB2_13;
$L__BB2_14:
	mov.b32 	%r176, %f153;
	shfl.sync.down.b32	%r177|%p13, %r176, 16, 31, -1;
	mov.b32 	%f131, %r177;
	add.f32 	%f132, %f153, %f131;
	mov.b32 	%r178, %f132;
	shfl.sync.down.b32	%r179|%p14, %r178, 8, 31, -1;
	mov.b32 	%f133, %r179;
	add.f32 	%f134, %f132, %f133;
	mov.b32 	%r180, %f134;
	shfl.sync.down.b32	%r181|%p15, %r180, 4, 31, -1;
	mov.b32 	%f135, %r181;
	add.f32 	%f136, %f134, %f135;
	mov.b32 	%r182, %f136;
	shfl.sync.down.b32	%r183|%p16, %r182, 2, 31, -1;
	mov.b32 	%f137, %r183;
	add.f32 	%f138, %f136, %f137;
	mov.b32 	%r184, %f138;
	shfl.sync.down.b32	%r185|%p17, %r184, 1, 31, -1;
	mov.b32 	%f139, %r185;
	add.f32 	%f7, %f138, %f139;
	and.b32  	%r54, %r3, 31;
	setp.ne.s32 	%p18, %r54, 0;
	@%p18 bra 	$L__BB2_16;
	shr.u32 	%r186, %r3, 3;
	mov.u32 	%r187, _ZZ20int4_gemv_fma_kernelPfPKfPKhPK6__halfiiiE9s_partial;
	add.s32 	%r188, %r187, %r186;
	st.shared.f32 	[%r188], %f7;
$L__BB2_16:
	bar.sync 	0;
	setp.gt.u32 	%p19, %r3, 31;
	@%p19 bra 	$L__BB2_21;
	mov.u32 	%r189, %ntid.x;
	shr.u32 	%r190, %r189, 5;
	setp.ge.u32 	%p20, %r54, %r190;
	mov.f32 	%f154, 0f00000000;
	@%p20 bra 	$L__BB2_19;
	shl.b32 	%r191, %r54, 2;
	mov.u32 	%r192, _ZZ20int4_gemv_fma_kernelPfPKfPKhPK6__halfiiiE9s_partial;
	add.s32 	%r193, %r192, %r191;
	ld.shared.f32 	%f154, [%r193];
$L__BB2_19:
	setp.ne.s32 	%p21, %r54, 0;
	mov.b32 	%r194, %f154;
	shfl.sync.down.b32	%r195|%p22, %r194, 16, 31, -1;
	mov.b32 	%f141, %r195;
	add.f32 	%f142, %f154, %f141;
	mov.b32 	%r196, %f142;
	shfl.sync.down.b32	%r197|%p23, %r196, 8, 31, -1;
	mov.b32 	%f143, %r197;
	add.f32 	%f144, %f142, %f143;
	mov.b32 	%r198, %f144;
	shfl.sync.down.b32	%r199|%p24, %r198, 4, 31, -1;
	mov.b32 	%f145, %r199;
	add.f32 	%f146, %f144, %f145;
	mov.b32 	%r200, %f146;
	shfl.sync.down.b32	%r201|%p25, %r200, 2, 31, -1;
	mov.b32 	%f147, %r201;
	add.f32 	%f148, %f146, %f147;
	mov.b32 	%r202, %f148;
	shfl.sync.down.b32	%r203|%p26, %r202, 1, 31, -1;
	mov.b32 	%f149, %r203;
	add.f32 	%f10, %f148, %f149;
	@%p21 bra 	$L__BB2_21;
	ld.param.u64 	%rd52, [_Z20int4_gemv_fma_kernelPfPKfPKhPK6__halfiii_param_0];
	cvta.to.global.u64 	%rd49, %rd52;
	shl.b64 	%rd50, %rd7, 2;
	add.s64 	%rd51, %rd49, %rd50;
	st.global.f32 	[%rd51], %f10;
$L__BB2_21:
	ret;

}


// ===== COMPILED SASS (sm_100) =====

	.target	sm_100

	.elftype	@"ET_EXEC"


//--------------------- .note.nv.tkinfo           --------------------------
	.section	.note.nv.tkinfo,"",@"SHT_NOTE"
	.sectionflags	@"SHF_NOTE_NV_TKINFO"
	.tkinfo
        /*0018*/ 	.word	0x00000002
        /*0030*/ 	.string	""
        /*0030*/ 	.string	"ptxas"
        /*0030*/ 	.string	"Cuda compilation tools, release 13.0, V13.0.88"
        /*0030*/ 	.string	"Build cuda_13.0.r13.0/compiler.36424714_0"
        /*0030*/ 	.string	"-arch sm_100 -m 64 "



//--------------------- .note.nv.cuinfo           --------------------------
	.section	.note.nv.cuinfo,"",@"SHT_NOTE"
	.sectionflags	@"SHF_NOTE_NV_CUINFO"
        /*0018*/ 	.short	0x0002
        /*001a*/ 	.short	0x0064
        /*001c*/ 	.short	0x0082
	.zero		2


//--------------------- .nv.info                  --------------------------
	.section	.nv.info,"",@"SHT_CUDA_INFO"
	.align	4


	//----- nvinfo : EIATTR_REGCOUNT
	.align		4
        /*0000*/ 	.byte	0x04, 0x2f
        /*0002*/ 	.short	(.L_1 - .L_0)
	.align		4
.L_0:
        /*0004*/ 	.word	index@(_Z19int4_gemv_tc_kernelPfPK6__halfPKhS2_iii)
        /*0008*/ 	.word	0x00000018


	//----- nvinfo : EIATTR_FRAME_SIZE
	.align		4
.L_1:
        /*000c*/ 	.byte	0x04, 0x11
        /*000e*/ 	.short	(.L_3 - .L_2)
	.align		4
.L_2:
        /*0010*/ 	.word	index@(_Z19int4_gemv_tc_kernelPfPK6__halfPKhS2_iii)
        /*0014*/ 	.word	0x00000000


	//----- nvinfo : EIATTR_REGCOUNT
	.align		4
.L_3:
        /*0018*/ 	.byte	0x04, 0x2f
        /*001a*/ 	.short	(.L_5 - .L_4)
	.align		4
.L_4:
        /*001c*/ 	.word	index@(_Z26int4_gemv_tc_simple_kernelPfPKfPKhPK6__halfiii)
        /*0020*/ 	.word	0x00000020


	//----- nvinfo : EIATTR_FRAME_SIZE
	.align		4
.L_5:
        /*0024*/ 	.byte	0x04, 0x11
        /*0026*/ 	.short	(.L_7 - .L_6)
	.align		4
.L_6:
        /*0028*/ 	.word	index@(_Z26int4_gemv_tc_simple_kernelPfPKfPKhPK6__halfiii)
        /*002c*/ 	.word	0x00000000


	//----- nvinfo : EIATTR_REGCOUNT
	.align		4
.L_7:
        /*0030*/ 	.byte	0x04, 0x2f
        /*0032*/ 	.short	(.L_9 - .L_8)
	.align		4
.L_8:
        /*0034*/ 	.word	index@(_Z20int4_gemv_fma_kernelPfPKfPKhPK6__halfiii)
        /*0038*/ 	.word	0x00000020


	//----- nvinfo : EIATTR_FRAME_SIZE
	.align		4
.L_9:
        /*003c*/ 	.byte	0x04, 0x11
        /*003e*/ 	.short	(.L_11 - .L_10)
	.align		4
.L_10:
        /*0040*/ 	.word	index@(_Z20int4_gemv_fma_kernelPfPKfPKhPK6__halfiii)
        /*0044*/ 	.word	0x00000000


	//----- nvinfo : EIATTR_MIN_STACK_SIZE
	.align		4
.L_11:
        /*0048*/ 	.byte	0x04, 0x12
        /*004a*/ 	.short	(.L_13 - .L_12)
	.align		4
.L_12:
        /*004c*/ 	.word	index@(_Z20int4_gemv_fma_kernelPfPKfPKhPK6__halfiii)
        /*0050*/ 	.word	0x00000000


	//----- nvinfo : EIATTR_MIN_STACK_SIZE
	.align		4
.L_13:
        /*0054*/ 	.byte	0x04, 0x12
        /*0056*/ 	.short	(.L_15 - .L_14)
	.align		4
.L_14:
        /*0058*/ 	.word	index@(_Z26int4_gemv_tc_simple_kernelPfPKfPKhPK6__halfiii)
        /*005c*/ 	.word	0x00000000


	//----- nvinfo : EIATTR_MIN_STACK_SIZE
	.align		4
.L_15:
        /*0060*/ 	.byte	0x04, 0x12
        /*0062*/ 	.short	(.L_17 - .L_16)
	.align		4
.L_16:
        /*0064*/ 	.word	index@(_Z19int4_gemv_tc_kernelPfPK6__halfPKhS2_iii)
        /*0068*/ 	.word	0x00000000
.L_17:


//--------------------- .nv.compat                --------------------------
	.section	.nv.compat,"",@"SHT_CUDA_COMPAT_INFO"
	.align	4
        /*0000*/ 	.byte	0x02, 0x09, 0x00, 0x00, 0x02, 0x02, 0x01, 0x00, 0x02, 0x05, 0x05, 0x00, 0x03, 0x07, 0x01, 0x01
        /*0010*/ 	.byte	0x02, 0x03, 0x00, 0x00, 0x02, 0x06, 0x01, 0x00, 0x04, 0x0b, 0x08, 0x00, 0x09, 0x00, 0x00, 0x00
        /*0020*/ 	.byte	0x00, 0x00, 0x00, 0x00


//--------------------- .nv.info._Z20int4_gemv_fma_kernelPfPKfPKhPK6__halfiii --------------------------
	.section	.nv.info._Z20int4_gemv_fma_kernelPfPKfPKhPK6__halfiii,"",@"SHT_CUDA_INFO"
	.sectionflags	@""
	.align	4


	//----- nvinfo : EIATTR_CUDA_API_VERSION
	.align		4
        /*0000*/ 	.byte	0x04, 0x37
        /*0002*/ 	.short	(.L_19 - .L_18)
.L_18:
        /*0004*/ 	.word	0x00000082


	//----- nvinfo : EIATTR_KPARAM_INFO
	.align		4
.L_19:
        /*0008*/ 	.byte	0x04, 0x17
        /*000a*/ 	.short	(.L_21 - .L_20)
.L_20:
        /*000c*/ 	.word	0x00000000
        /*0010*/ 	.short	0x0006
        /*0012*/ 	.short	0x0028
        /*0014*/ 	.byte	0x00, 0xf0, 0x11, 0x00


	//----- nvinfo : EIATTR_KPARAM_INFO
	.align		4
.L_21:
        /*0018*/ 	.byte	0x04, 0x17
        /*001a*/ 	.short	(.L_23 - .L_22)
.L_22:
        /*001c*/ 	.word	0x00000000
        /*0020*/ 	.short	0x0005
        /*0022*/ 	.short	0x0024
        /*0024*/ 	.byte	0x00, 0xf0, 0x11, 0x00


	//----- nvinfo : EIATTR_KPARAM_INFO
	.align		4
.L_23:
        /*0028*/ 	.byte	0x04, 0x17
        /*002a*/ 	.short	(.L_25 - .L_24)
.L_24:
        /*002c*/ 	.word	0x00000000
        /*0030*/ 	.short	0x0004
        /*0032*/ 	.short	0x0020
        /*0034*/ 	.byte	0x00, 0xf0, 0x11, 0x00


	//----- nvinfo : EIATTR_KPARAM_INFO
	.align		4
.L_25:
        /*0038*/ 	.byte	0x04, 0x17
        /*003a*/ 	.short	(.L_27 - .L_26)
.L_26:
        /*003c*/ 	.word	0x00000000
        /*0040*/ 	.short	0x0003
        /*0042*/ 	.short	0x0018
        /*0044*/ 	.byte	0x00, 0xf5, 0x21, 0x00


	//----- nvinfo : EIATTR_KPARAM_INFO
	.align		4
.L_27:
        /*0048*/ 	.byte	0x04, 0x17
        /*004a*/ 	.short	(.L_29 - .L_28)
.L_28:
        /*004c*/ 	.word	0x00000000
        /*0050*/ 	.short	0x0002
        /*0052*/ 	.short	0x0010
        /*0054*/ 	.byte	0x00, 0xf5, 0x21, 0x00


	//----- nvinfo : EIATTR_KPARAM_INFO
	.align		4
.L_29:
        /*0058*/ 	.byte	0x04, 0x17
        /*005a*/ 	.short	(.L_31 - .L_30)
.L_30:
        /*005c*/ 	.word	0x00000000
        /*0060*/ 	.short	0x0001
        /*0062*/ 	.short	0x0008
        /*0064*/ 	.byte	0x00, 0xf5, 0x21, 0x00


	//----- nvinfo : EIATTR_KPARAM_INFO
	.align		4
.L_31:
        /*0068*/ 	.byte	0x04, 0x17
        /*006a*/ 	.short	(.L_33 - .L_32)
.L_32:
        /*006c*/ 	.word	0x00000000
        /*0070*/ 	.short	0x0000
        /*0072*/ 	.short	0x0000
        /*0074*/ 	.byte	0x00, 0xf5, 0x21, 0x00


	//----- nvinfo : EIATTR_SPARSE_MMA_MASK
	.align		4
.L_33:
        /*0078*/ 	.byte	0x03, 0x50
        /*007a*/ 	.short	0x0000


	//----- nvinfo : EIATTR_MAXREG_COUNT
	.align		4
        /*007c*/ 	.byte	0x03, 0x1b
        /*007e*/ 	.short	0x00ff


	//----- nvinfo : EIATTR_NUM_BARRIERS
	.align		4
        /*0080*/ 	.byte	0x02, 0x4c
        /*0082*/ 	.byte	0x01
	.zero		1


	//----- nvinfo : EIATTR_MERCURY_ISA_VERSION
	.align		4
        /*0084*/ 	.byte	0x03, 0x5f
        /*0086*/ 	.short	0x0101


	//----- nvinfo : EIATTR_COOP_GROUP_MASK_REGIDS
	.align		4
        /*0088*/ 	.byte	0x04, 0x29
        /*008a*/ 	.short	(.L_35 - .L_34)


	//   ....[0]....
.L_34:
        /*008c*/ 	.word	0xffffffff


	//   ....[1]....
        /*0090*/ 	.word	0xffffffff


	//   ....[2]....
        /*0094*/ 	.word	0xffffffff


	//   ....[3]....
        /*0098*/ 	.word	0xffffffff


	//   ....[4]....
        /*009c*/ 	.word	0xffffffff


	//   ....[5]....
        /*00a0*/ 	.word	0xffffffff


	//   ....[6]....
        /*00a4*/ 	.word	0xffffffff


	//   ....[7]....
        /*00a8*/ 	.word	0xffffffff


	//   ....[8]....
        /*00ac*/ 	.word	0xffffffff


	//   ....[9]....
        /*00b0*/ 	.word	0xffffffff


	//----- nvinfo : EIATTR_COOP_GROUP_INSTR_OFFSETS
	.align		4
.L_35:
        /*00b4*/ 	.byte	0x04, 0x28
        /*00b6*/ 	.short	(.L_37 - .L_36)


	//   ....[0]....
.L_36:
        /*00b8*/ 	.word	0x000015b0


	//   ....[1]....
        /*00bc*/ 	.word	0x000015e0


	//   ....[2]....
        /*00c0*/ 	.word	0x00001640


	//   ....[3]....
        /*00c4*/ 	.word	0x00001680


	//   ....[4]....
        /*00c8*/ 	.word	0x000016a0


	//   ....[5]....
        /*00cc*/ 	.word	0x00001790


	//   ....[6]....
        /*00d0*/ 	.word	0x000017b0


	//   ....[7]....
        /*00d4*/ 	.word	0x000017d0


	//   ....[8]....
        /*00d8*/ 	.word	0x000017f0


	//   ....[9]....
        /*00dc*/ 	.word	0x00001810


	//----- nvinfo : EIATTR_VRC_CTA_INIT_COUNT
	.align		4
.L_37:
        /*00e0*/ 	.byte	0x02, 0x4a
	.zero		1
	.zero		1


	//----- nvinfo : EIATTR_EXIT_INSTR_OFFSETS
	.align		4
        /*00e4*/ 	.byte	0x04, 0x1c
        /*00e6*/ 	.short	(.L_39 - .L_38)


	//   ....[0]....
.L_38:
        /*00e8*/ 	.word	0x00000040


	//   ....[1]....
        /*00ec*/ 	.word	0x000016e0


	//   ....[2]....
        /*00f0*/ 	.word	0x00001820


	//   ....[3]....
        /*00f4*/ 	.word	0x000018a0


	//----- nvinfo : EIATTR_CRS_STACK_SIZE
	.align		4
.L_39:
        /*00f8*/ 	.byte	0x04, 0x1e
        /*00fa*/ 	.short	(.L_41 - .L_40)
.L_40:
        /*00fc*/ 	.word	0x00000000


	//----- nvinfo : EIATTR_CBANK_PARAM_SIZE
	.align		4
.L_41:
        /*0100*/ 	.byte	0x03, 0x19
        /*0102*/ 	.short	0x002c


	//----- nvinfo : EIATTR_PARAM_CBANK
	.align		4
        /*0104*/ 	.byte	0x04, 0x0a
        /*0106*/ 	.short	(.L_43 - .L_42)
	.align		4
.L_42:
        /*0108*/ 	.word	index@(.nv.constant0._Z20int4_gemv_fma_kernelPfPKfPKhPK6__halfiii)
        /*010c*/ 	.short	0x0380
        /*010e*/ 	.short	0x002c


	//----- nvinfo : EIATTR_SW_WAR
	.align		4
.L_43:
        /*0110*/ 	.byte	0x04, 0x36
        /*0112*/ 	.short	(.L_45 - .L_44)
.L_44:
        /*0114*/ 	.word	0x00000008
.L_45:


//--------------------- .nv.info._Z26int4_gemv_tc_simple_kernelPfPKfPKhPK6__halfiii --------------------------
	.section	.nv.info._Z26int4_gemv_tc_simple_kernelPfPKfPKhPK6__halfiii,"",@"SHT_CUDA_INFO"
	.sectionflags	@""
	.align	4


	//----- nvinfo : EIATTR_CUDA_API_VERSION
	.align		4
        /*0000*/ 	.byte	0x04, 0x37
        /*0002*/ 	.short	(.L_47 - .L_46)
.L_46:
        /*0004*/ 	.word	0x00000082


	//----- nvinfo : EIATTR_KPARAM_INFO
	.align		4
.L_47:
        /*0008*/ 	.byte	0x04, 0x17
        /*000a*/ 	.short	(.L_49 - .L_48)
.L_48:
        /*000c*/ 	.word	0x00000000
        /*0010*/ 	.short	0x0006
        /*0012*/ 	.short	0x0028
        /*0014*/ 	.byte	0x00, 0xf0, 0x11, 0x00


	//----- nvinfo : EIATTR_KPARAM_INFO
	.align		4
.L_49:
        /*0018*/ 	.byte	0x04, 0x17
        /*001a*/ 	.short	(.L_51 - .L_50)
.L_50:
        /*001c*/ 	.word	0x00000000
        /*0020*/ 	.short	0x0005
        /*0022*/ 	.short	0x0024
        /*0024*/ 	.byte	0x00, 0xf0, 0x11, 0x00


	//----- nvinfo : EIATTR_KPARAM_INFO
	.align		4
.L_51:
        /*0028*/ 	.byte	0x04, 0x17
        /*002a*/ 	.short	(.L_53 - .L_52)
.L_52:
        /*002c*/ 	.word	0x00000000
        /*0030*/ 	.short	0x0004
        /*0032*/ 	.short	0x0020
        /*0034*/ 	.byte	0x00, 0xf0, 0x11, 0x00


	//----- nvinfo : EIATTR_KPARAM_INFO
	.align		4
.L_53:
        /*0038*/ 	.byte	0x04, 0x17
        /*003a*/ 	.short	(.L_55 - .L_54)
.L_54:
        /*003c*/ 	.word	0x00000000
        /*0040*/ 	.short	0x0003
        /*0042*/ 	.short	0x0018
        /*0044*/ 	.byte	0x00, 0xf5, 0x21, 0x00


	//----- nvinfo : EIATTR_KPARAM_INFO
	.align		4
.L_55:
        /*0048*/ 	.byte	0x04, 0x17
        /*004a*/ 	.short	(.L_57 - .L_56)
.L_56:
        /*004c*/ 	.word	0x00000000
        /*0050*/ 	.short	0x0002
        /*0052*/ 	.short	0x0010
        /*0054*/ 	.byte	0x00, 0xf5, 0x21, 0x00


	//----- nvinfo : EIATTR_KPARAM_INFO
	.align		4
.L_57:
        /*0058*/ 	.byte	0x04, 0x17
        /*005a*/ 	.short	(.L_59 - .L_58)
.L_58:
        /*005c*/ 	.word	0x00000000
        /*0060*/ 	.short	0x0001
        /*0062*/ 	.short	0x0008
        /*0064*/ 	.byte	0x00, 0xf5, 0x21, 0x00


	//----- nvinfo : EIATTR_KPARAM_INFO
	.align		4
.L_59:
        /*0068*/ 	.byte	0x04, 0x17
        /*006a*/ 	.short	(.L_61 - .L_60)
.L_60:
        /*006c*/ 	.word	0x00000000
        /*0070*/ 	.short	0x0000
        /*0072*/ 	.short	0x0000
        /*0074*/ 	.byte	0x00, 0xf5, 0x21, 0x00


	//----- nvinfo : EIATTR_SPARSE_MMA_MASK
	.align		4
.L_61:
        /*0078*/ 	.byte	0x03, 0x50
        /*007a*/ 	.short	0x0000


	//----- nvinfo : EIATTR_MAXREG_COUNT
	.align		4
        /*007c*/ 	.byte	0x03, 0x1b
        /*007e*/ 	.short	0x00ff


	//----- nvinfo : EIATTR_NUM_BARRIERS
	.align		4
        /*0080*/ 	.byte	0x02, 0x4c
        /*0082*/ 	.byte	0x01
	.zero		1


	//----- nvinfo : EIATTR_MERCURY_ISA_VERSION
	.align		4
        /*0084*/ 	.byte	0x03, 0x5f
        /*0086*/ 	.short	0x0101


	//----- nvinfo : EIATTR_COOP_GROUP_MASK_REGIDS
	.align		4
        /*0088*/ 	.byte	0x04, 0x29
        /*008a*/ 	.short	(.L_63 - .L_62)


	//   ....[0]....
.L_62:
        /*008c*/ 	.word	0xffffffff


	//   ....[1]....
        /*0090*/ 	.word	0xffffffff


	//   ....[2]....
        /*0094*/ 	.word	0xffffffff


	//   ....[3]....
        /*0098*/ 	.word	0xffffffff


	//   ....[4]....
        /*009c*/ 	.word	0xffffffff


	//   ....[5]....
        /*00a0*/ 	.word	0xffffffff


	//   ....[6]....
        /*00a4*/ 	.word	0xffffffff


	//   ....[7]....
        /*00a8*/ 	.word	0xffffffff


	//   ....[8]....
        /*00ac*/ 	.word	0xffffffff


	//   ....[9]....
        /*00b0*/ 	.word	0xffffffff


	//----- nvinfo : EIATTR_COOP_GROUP_INSTR_OFFSETS
	.align		4
.L_63:
        /*00b4*/ 	.byte	0x04, 0x28
        /*00b6*/ 	.short	(.L_65 - .L_64)


	//   ....[0]....
.L_64:
        /*00b8*/ 	.word	0x00000990


	//   ....[1]....
        /*00bc*/ 	.word	0x000009f0


	//   ....[2]....
        /*00c0*/ 	.word	0x00000a30


	//   ....[3]....
        /*00c4*/ 	.word	0x00000a50


	//   ....[4]....
        /*00c8*/ 	.word	0x00000a70


	//   ....[5]....
        /*00cc*/ 	.word	0x00000b60


	//   ....[6]....
        /*00d0*/ 	.word	0x00000b80


	//   ....[7]....
        /*00d4*/ 	.word	0x00000ba0


	//   ....[8]....
        /*00d8*/ 	.word	0x00000bc0


	//   ....[9]....
        /*00dc*/ 	.word	0x00000be0


	//----- nvinfo : EIATTR_VRC_CTA_INIT_COUNT
	.align		4
.L_65:
        /*00e0*/ 	.byte	0x02, 0x4a
	.zero		1
	.zero		1


	//----- nvinfo : EIATTR_EXIT_INSTR_OFFSETS
	.align		4
        /*00e4*/ 	.byte	0x04, 0x1c
        /*00e6*/ 	.short	(.L_67 - .L_66)


	//   ....[0]....
.L_66:
        /*00e8*/ 	.word	0x00000040


	//   ....[1]....
        /*00ec*/ 	.word	0x00000ab0


	//   ....[2]....
        /*00f0*/ 	.word	0x00000bf0


	//   ....[3]....
        /*00f4*/ 	.word	0x00000c70


	//----- nvinfo : EIATTR_CRS_STACK_SIZE
	.align		4
.L_67:
        /*00f8*/ 	.byte	0x04, 0x1e
        /*00fa*/ 	.short	(.L_69 - .L_68)
.L_68:
        /*00fc*/ 	.word	0x00000000


	//----- nvinfo : EIATTR_CBANK_PARAM_SIZE
	.align		4
.L_69:
        /*0100*/ 	.byte	0x03, 0x19
        /*0102*/ 	.short	0x002c


	//----- nvinfo : EIATTR_PARAM_CBANK
	.align		4
        /*0104*/ 	.byte	0x04, 0x0a
        /*0106*/ 	.short	(.L_71 - .L_70)
	.align		4
.L_70:
        /*0108*/ 	.word	index@(.nv.constant0._Z26int4_gemv_tc_simple_kernelPfPKfPKhPK6__halfiii)
        /*010c*/ 	.short	0x0380
        /*010e*/ 	.short	0x002c


	//----- nvinfo : EIATTR_SW_WAR
	.align		4
.L_71:
        /*0110*/ 	.byte	0x04, 0x36
        /*0112*/ 	.short	(.L_73 - .L_72)
.L_72:
        /*0114*/ 	.word	0x00000008
.L_73:


//--------------------- .nv.info._Z19int4_gemv_tc_kernelPfPK6__halfPKhS2_iii --------------------------
	.section	.nv.info._Z19int4_gemv_tc_kernelPfPK6__halfPKhS2_iii,"",@"SHT_CUDA_INFO"
	.sectionflags	@""
	.align	4


	//----- nvinfo : EIATTR_CUDA_API_VERSION
	.align		4
        /*0000*/ 	.byte	0x04, 0x37
        /*0002*/ 	.short	(.L_75 - .L_74)
.L_74:
        /*0004*/ 	.word	0x00000082


	//----- nvinfo : EIATTR_KPARAM_INFO
	.align		4
.L_75:
        /*0008*/ 	.byte	0x04, 0x17
        /*000a*/ 	.short	(.L_77 - .L_76)
.L_76:
        /*000c*/ 	.word	0x00000000
        /*0010*/ 	.short	0x0006
        /*0012*/ 	.short	0x0028
        /*0014*/ 	.byte	0x00, 0xf0, 0x11, 0x00


	//----- nvinfo : EIATTR_KPARAM_INFO
	.align		4
.L_77:
        /*0018*/ 	.byte	0x04, 0x17
        /*001a*/ 	.short	(.L_79 - .L_78)
.L_78:
        /*001c*/ 	.word	0x00000000
        /*0020*/ 	.short	0x0005
        /*0022*/ 	.short	0x0024
        /*0024*/ 	.byte	0x00, 0xf0, 0x11, 0x00


	//----- nvinfo : EIATTR_KPARAM_INFO
	.align		4
.L_79:
        /*0028*/ 	.byte	0x04, 0x17
        /*002a*/ 	.short	(.L_81 - .L_80)
.L_80:
        /*002c*/ 	.word	0x00000000
        /*0030*/ 	.short	0x0004
        /*0032*/ 	.short	0x0020
        /*0034*/ 	.byte	0x00, 0xf0, 0x11, 0x00


	//----- nvinfo : EIATTR_KPARAM_INFO
	.align		4
.L_81:
        /*0038*/ 	.byte	0x04, 0x17
        /*003a*/ 	.short	(.L_83 - .L_82)
.L_82:
        /*003c*/ 	.word	0x00000000
        /*0040*/ 	.short	0x0003
        /*0042*/ 	.short	0x0018
        /*0044*/ 	.byte	0x00, 0xf5, 0x21, 0x00


	//----- nvinfo : EIATTR_KPARAM_INFO
	.align		4
.L_83:
        /*0048*/ 	.byte	0x04, 0x17
        /*004a*/ 	.short	(.L_85 - .L_84)
.L_84:
        /*004c*/ 	.word	0x00000000
        /*0050*/ 	.short	0x0002
        /*0052*/ 	.short	0x0010
        /*0054*/ 	.byte	0x00, 0xf5, 0x21, 0x00


	//----- nvinfo : EIATTR_KPARAM_INFO
	.align		4
.L_85:
        /*0058*/ 	.byte	0x04, 0x17
        /*005a*/ 	.short	(.L_87 - .L_86)
.L_86:
        /*005c*/ 	.word	0x00000000
        /*0060*/ 	.short	0x0001
        /*0062*/ 	.short	0x0008
        /*0064*/ 	.byte	0x00, 0xf5, 0x21, 0x00


	//----- nvinfo : EIATTR_KPARAM_INFO
	.align		4
.L_87:
        /*0068*/ 	.byte	0x04, 0x17
        /*006a*/ 	.short	(.L_89 - .L_88)
.L_88:
        /*006c*/ 	.word	0x00000000
        /*0070*/ 	.short	0x0000
        /*0072*/ 	.short	0x0000
        /*0074*/ 	.byte	0x00, 0xf5, 0x21, 0x00


	//----- nvinfo : EIATTR_SPARSE_MMA_MASK
	.align		4
.L_89:
        /*0078*/ 	.byte	0x03, 0x50
        /*007a*/ 	.short	0x0000


	//----- nvinfo : EIATTR_WMMA_USED
	.align		4
        /*007c*/ 	.byte	0x01, 0x2b
	.zero		2


	//----- nvinfo : EIATTR_MAXREG_COUNT
	.align		4
        /*0080*/ 	.byte	0x03, 0x1b
        /*0082*/ 	.short	0x00ff


	//----- nvinfo : EIATTR_NUM_BARRIERS
	.align		4
        /*0084*/ 	.byte	0x02, 0x4c
        /*0086*/ 	.byte	0x01
	.zero		1


	//----- nvinfo : EIATTR_MERCURY_ISA_VERSION
	.align		4
        /*0088*/ 	.byte	0x03, 0x5f
        /*008a*/ 	.short	0x0101


	//----- nvinfo : EIATTR_VRC_CTA_INIT_COUNT
	.align		4
        /*008c*/ 	.byte	0x02, 0x4a
	.zero		1
	.zero		1


	//----- nvinfo : EIATTR_EXIT_INSTR_OFFSETS
	.align		4
        /*0090*/ 	.byte	0x04, 0x1c
        /*0092*/ 	.short	(.L_91 - .L_90)


	//   ....[0]....
.L_90:
        /*0094*/ 	.word	0x00000050


	//   ....[1]....
        /*0098*/ 	.word	0x00000660


	//----- nvinfo : EIATTR_CRS_STACK_SIZE
	.align		4
.L_91:
        /*009c*/ 	.byte	0x04, 0x1e
        /*009e*/ 	.short	(.L_93 - .L_92)
.L_92:
        /*00a0*/ 	.word	0x00000000


	//----- nvinfo : EIATTR_CBANK_PARAM_SIZE
	.align		4
.L_93:
        /*00a4*/ 	.byte	0x03, 0x19
        /*00a6*/ 	.short	0x002c


	//----- nvinfo : EIATTR_PARAM_CBANK
	.align		4
        /*00a8*/ 	.byte	0x04, 0x0a
        /*00aa*/ 	.short	(.L_95 - .L_94)
	.align		4
.L_94:
        /*00ac*/ 	.word	index@(.nv.constant0._Z19int4_gemv_tc_kernelPfPK6__halfPKhS2_iii)
        /*00b0*/ 	.short	0x0380
        /*00b2*/ 	.short	0x002c


	//----- nvinfo : EIATTR_SW_WAR
	.align		4
.L_95:
        /*00b4*/ 	.byte	0x04, 0x36
        /*00b6*/ 	.short	(.L_97 - .L_96)
.L_96:
        /*00b8*/ 	.word	0x00000008
.L_97:


//--------------------- .nv.callgraph             --------------------------
	.section	.nv.callgraph,"",@"SHT_CUDA_CALLGRAPH"
	.align	4
	.sectionentsize	8
	.align		4
        /*0000*/ 	.word	0x00000000
	.align		4
        /*0004*/ 	.word	0xffffffff
	.align		4
        /*0008*/ 	.word	0x00000000
	.align		4
        /*000c*/ 	.word	0xfffffffe
	.align		4
        /*0010*/ 	.word	0x00000000
	.align		4
        /*0014*/ 	.word	0xfffffffd
	.align		4
        /*0018*/ 	.word	0x00000000
	.align		4
        /*001c*/ 	.word	0xfffffffc


//--------------------- .text._Z20int4_gemv_fma_kernelPfPKfPKhPK6__halfiii --------------------------
	.section	.text._Z20int4_gemv_fma_kernelPfPKfPKhPK6__halfiii,"ax",@progbits
	.align	128
        .global         _Z20int4_gemv_fma_kernelPfPKfPKhPK6__halfiii
        .type           _Z20int4_gemv_fma_kernelPfPKfPKhPK6__halfiii,@function
        .size           _Z20int4_gemv_fma_kernelPfPKfPKhPK6__halfiii,(.L_x_30 - _Z20int4_gemv_fma_kernelPfPKfPKhPK6__halfiii)
        .other          _Z20int4_gemv_fma_kernelPfPKfPKhPK6__halfiii,@"STO_CUDA_ENTRY STV_DEFAULT"
_Z20int4_gemv_fma_kernelPfPKfPKhPK6__halfiii:
.text._Z20int4_gemv_fma_kernelPfPKfPKhPK6__halfiii:
[----:B------:R-:W-:Y:S08]  /*0000*/  LDC R1, c[0x0][0x37c] ;  /* 0x0000df00ff017b82 */ /* 0x000ff00000000800 */
[----:B------:R-:W0:Y:S08]  /*0010*/  S2UR UR6, SR_CTAID.X ;  /* 0x00000000000679c3 */ /* 0x000e300000002500 */
[----:B------:R-:W0:Y:S02]  /*0020*/  LDC R0, c[0x0][0x3a0] ;  /* 0x0000e800ff007b82 */ /* 0x000e240000000800 */
[----:B0-----:R-:W-:-:S13]  /*0030*/  ISETP.LE.AND P0, PT, R0, UR6, PT ;  /* 0x0000000600007c0c */ /* 0x001fda000bf03270 */
[----:B------:R-:W-:Y:S05]  /*0040*/  @P0 EXIT ;  /* 0x000000000000094d */ /* 0x000fea0003800000 */
[----:B------:R-:W0:Y:S01]  /*0050*/  LDC R4, c[0x0][0x3a4] ;  /* 0x0000e900ff047b82 */ /* 0x000e220000000800 */
[----:B------:R-:W1:Y:S01]  /*0060*/  S2R R3, SR_TID.X ;  /* 0x0000000000037919 */ /* 0x000e620000002100 */
[----:B------:R-:W2:Y:S01]  /*0070*/  LDCU.64 UR8, c[0x0][0x358] ;  /* 0x00006b00ff0877ac */ /* 0x000ea20008000a00 */
[----:B------:R-:W-:Y:S01]  /*0080*/  BSSY.RECONVERGENT B0, `(.L_x_0) ;  /* 0x0000059000007945 */ /* 0x000fe20003800200 */
[----:B0-----:R-:W-:-:S04]  /*0090*/  SHF.R.S32.HI R25, RZ, 0x1f, R4 ;  /* 0x0000001fff197819 */ /* 0x001fc80000011404 */
[----:B------:R-:W-:-:S04]  /*00a0*/  LEA.HI R2, R25, R4, RZ, 0x2 ;  /* 0x0000000419027211 */ /* 0x000fc800078f10ff */
[----:B------:R-:W-:-:S04]  /*00b0*/  SHF.R.S32.HI R2, RZ, 0x2, R2 ;  /* 0x00000002ff027819 */ /* 0x000fc80000011402 */
[----:B-1----:R-:W-:-:S13]  /*00c0*/  ISETP.GE.AND P0, PT, R3, R2, PT ;  /* 0x000000020300720c */ /* 0x002fda0003f06270 */
[----:B--2---:R-:W-:Y:S05]  /*00d0*/  @P0 BRA `(.L_x_1) ;  /* 0x00000004004c0947 */ /* 0x004fea0003800000 */
[----:B------:R-:W0:Y:S01]  /*00e0*/  LDC R5, c[0x0][0x360] ;  /* 0x0000d800ff057b82 */ /* 0x000e220000000800 */
[----:B------:R-:W-:Y:S01]  /*00f0*/  BSSY.RECONVERGENT B1, `(.L_x_2) ;  /* 0x0000030000017945 */ /* 0x000fe20003800200 */
[----:B0-----:R-:W0:Y:S01]  /*0100*/  I2F.U32.RP R10, R5 ;  /* 0x00000005000a7306 */ /* 0x001e220000209000 */
[----:B------:R-:W-:Y:S01]  /*0110*/  IMAD.IADD R9, R3, 0x1, R5 ;  /* 0x0000000103097824 */ /* 0x000fe200078e0205 */
[----:B------:R-:W-:-:S04]  /*0120*/  ISETP.NE.U32.AND P2, PT, R5, RZ, PT ;  /* 0x000000ff0500720c */ /* 0x000fc80003f45070 */
[----:B------:R-:W-:Y:S02]  /*0130*/  ISETP.GE.U32.AND P0, PT, R9, R2, PT ;  /* 0x000000020900720c */ /* 0x000fe40003f06070 */
[----:B------:R-:W-:Y:S01]  /*0140*/  VIMNMX.U32 R0, PT, PT, R2, R9, !PT ;  /* 0x0000000902007248 */ /* 0x000fe20007fe0000 */
[----:B0-----:R-:W0:Y:S02]  /*0150*/  MUFU.RCP R10, R10 ;  /* 0x0000000a000a7308 */ /* 0x001e240000001000 */
[----:B0-----:R-:W-:-:S06]  /*0160*/  VIADD R6, R10, 0xffffffe ;  /* 0x0ffffffe0a067836 */ /* 0x001fcc0000000000 */
[----:B------:R0:W1:Y:S02]  /*0170*/  F2I.FTZ.U32.TRUNC.NTZ R7, R6 ;  /* 0x0000000600077305 */ /* 0x000064000021f000 */
[----:B0-----:R-:W-:Y:S02]  /*0180*/  IMAD.MOV.U32 R6, RZ, RZ, RZ ;  /* 0x000000ffff067224 */ /* 0x001fe400078e00ff */
[----:B-1----:R-:W-:-:S04]  /*0190*/  IMAD.MOV R8, RZ, RZ, -R7 ;  /* 0x000000ffff087224 */ /* 0x002fc800078e0a07 */
[----:B------:R-:W-:Y:S01]  /*01a0*/  IMAD R11, R8, R5, RZ ;  /* 0x00000005080b7224 */ /* 0x000fe200078e02ff */
[----:B------:R-:W-:-:S03]  /*01b0*/  SEL R8, RZ, 0x1, P0 ;  /* 0x00000001ff087807 */ /* 0x000fc60000000000 */
[----:B------:R-:W-:Y:S01]  /*01c0*/  IMAD.HI.U32 R7, R7, R11, R6 ;  /* 0x0000000b07077227 */ /* 0x000fe200078e0006 */
[----:B------:R-:W-:-:S05]  /*01d0*/  IADD3 R0, PT, PT, R0, -R9, -R8 ;  /* 0x8000000900007210 */ /* 0x000fca0007ffe808 */
[----:B------:R-:W-:-:S04]  /*01e0*/  IMAD.HI.U32 R7, R7, R0, RZ ;  /* 0x0000000007077227 */ /* 0x000fc800078e00ff */
[----:B------:R-:W-:-:S04]  /*01f0*/  IMAD.MOV R6, RZ, RZ, -R7 ;  /* 0x000000ffff067224 */ /* 0x000fc800078e0a07 */
[----:B------:R-:W-:-:S05]  /*0200*/  IMAD R0, R5, R6, R0 ;  /* 0x0000000605007224 */ /* 0x000fca00078e0200 */
[----:B------:R-:W-:-:S13]  /*0210*/  ISETP.GE.U32.AND P0, PT, R0, R5, PT ;  /* 0x000000050000720c */ /* 0x000fda0003f06070 */
[----:B------:R-:W-:Y:S01]  /*0220*/  @P0 IMAD.IADD R0, R0, 0x1, -R5 ;  /* 0x0000000100000824 */ /* 0x000fe200078e0a05 */
[----:B------:R-:W-:-:S04]  /*0230*/  @P0 IADD3 R7, PT, PT, R7, 0x1, RZ ;  /* 0x0000000107070810 */ /* 0x000fc80007ffe0ff */
[----:B------:R-:W-:-:S13]  /*0240*/  ISETP.GE.U32.AND P1, PT, R0, R5, PT ;  /* 0x000000050000720c */ /* 0x000fda0003f26070 */
[----:B------:R-:W-:Y:S01]  /*0250*/  @P1 VIADD R7, R7, 0x1 ;  /* 0x0000000107071836 */ /* 0x000fe20000000000 */
[----:B------:R-:W-:-:S05]  /*0260*/  @!P2 LOP3.LUT R7, RZ, R5, RZ, 0x33, !PT ;  /* 0x00000005ff07a212 */ /* 0x000fca00078e33ff */
[----:B------:R-:W-:-:S05]  /*0270*/  IMAD.IADD R8, R8, 0x1, R7 ;  /* 0x0000000108087824 */ /* 0x000fca00078e0207 */
[C---:B------:R-:W-:Y:S02]  /*0280*/  LOP3.LUT R0, R8.reuse, 0x3, RZ, 0xc0, !PT ;  /* 0x0000000308007812 */ /* 0x040fe400078ec0ff */
[----:B------:R-:W-:Y:S02]  /*0290*/  ISETP.GE.U32.AND P1, PT, R8, 0x3, PT ;  /* 0x000000030800780c */ /* 0x000fe40003f26070 */
[----:B------:R-:W-:Y:S01]  /*02a0*/  ISETP.NE.AND P0, PT, R0, 0x3, PT ;  /* 0x000000030000780c */ /* 0x000fe20003f05270 */
[----:B------:R-:W-:-:S12]  /*02b0*/  IMAD.MOV.U32 R0, RZ, RZ, R3 ;  /* 0x000000ffff007224 */ /* 0x000fd800078e0003 */
[----:B------:R-:W-:Y:S05]  /*02c0*/  @!P0 BRA `(.L_x_3) ;  /* 0x0000000000488947 */ /* 0x000fea0003800000 */
[----:B------:R-:W0:Y:S01]  /*02d0*/  S2UR UR5, SR_CgaCtaId ;  /* 0x00000000000579c3 */ /* 0x000e220000008800 */
[----:B------:R-:W-:Y:S01]  /*02e0*/  UMOV UR4, 0x400 ;  /* 0x0000040000047882 */ /* 0x000fe20000000000 */
[----:B------:R-:W-:Y:S01]  /*02f0*/  VIADD R8, R8, 0x1 ;  /* 0x0000000108087836 */ /* 0x000fe20000000000 */
[----:B------:R-:W-:-:S04]  /*0300*/  UIADD3 UR4, UPT, UPT, UR4, 0x80, URZ ;  /* 0x0000008004047890 */ /* 0x000fc8000fffe0ff */
[----:B------:R-:W-:Y:S01]  /*0310*/  LOP3.LUT R8, R8, 0x3, RZ, 0xc0, !PT ;  /* 0x0000000308087812 */ /* 0x000fe200078ec0ff */
[----:B------:R-:W1:Y:S04]  /*0320*/  LDC.64 R6, c[0x0][0x388] ;  /* 0x0000e200ff067b82 */ /* 0x000e680000000a00 */
[----:B------:R-:W-:Y:S02]  /*0330*/  IMAD R0, R8, R5, R3 ;  /* 0x0000000508007224 */ /* 0x000fe400078e0203 */
[----:B------:R-:W-:Y:S01]  /*0340*/  IMAD.MOV R13, RZ, RZ, -R8 ;  /* 0x000000ffff0d7224 */ /* 0x000fe200078e0a08 */
[----:B0-----:R-:W-:-:S06]  /*0350*/  ULEA UR4, UR5, UR4, 0x18 ;  /* 0x0000000405047291 */ /* 0x001fcc000f8ec0ff */
[C---:B------:R-:W-:Y:S01]  /*0360*/  LEA R12, R3.reuse, UR4, 0x4 ;  /* 0x00000004030c7c11 */ /* 0x040fe2000f8e20ff */
[----:B-1----:R-:W-:-:S07]  /*0370*/  IMAD.WIDE.U32 R6, R3, 0x10, R6 ;  /* 0x0000001003067825 */ /* 0x002fce00078e0006 */
.L_x_4:
[----:B------:R0:W2:Y:S01]  /*0380*/  LDG.E.128.CONSTANT R8, desc[UR8][R6.64] ;  /* 0x0000000806087981 */ /* 0x0000a2000c1e9d00 */
[----:B------:R-:W-:-:S04]  /*0390*/  IADD3 R13, PT, PT, R13, 0x1, RZ ;  /* 0x000000010d0d7810 */ /* 0x000fc80007ffe0ff */
[----:B------:R-:W-:Y:S01]  /*03a0*/  ISETP.NE.AND P0, PT, R13, RZ, PT ;  /* 0x000000ff0d00720c */ /* 0x000fe20003f05270 */
[C---:B0-----:R-:W-:Y:S01]  /*03b0*/  IMAD.WIDE.U32 R6, R5.reuse, 0x10, R6 ;  /* 0x0000001005067825 */ /* 0x041fe200078e0006 */
[----:B--2---:R0:W-:Y:S03]  /*03c0*/  STS.128 [R12], R8 ;  /* 0x000000080c007388 */ /* 0x0041e60000000c00 */
[----:B0-----:R-:W-:-:S08]  /*03d0*/  IMAD R12, R5, 0x10, R12 ;  /* 0x00000010050c7824 */ /* 0x001fd000078e020c */
[----:B------:R-:W-:Y:S05]  /*03e0*/  @P0 BRA `(.L_x_4) ;  /* 0xfffffffc00e40947 */ /* 0x000fea000383ffff */
.L_x_3:
[----:B------:R-:W-:Y:S05]  /*03f0*/  BSYNC.RECONVERGENT B1 ;  /* 0x0000000000017941 */ /* 0x000fea0003800200 */
.L_x_2:
[----:B------:R-:W-:Y:S05]  /*0400*/  @!P1 BRA `(.L_x_1) ;  /* 0x0000000000809947 */ /* 0x000fea0003800000 */
[----:B------:R-:W0:Y:S01]  /*0410*/  S2UR UR5, SR_CgaCtaId ;  /* 0x00000000000579c3 */ /* 0x000e220000008800 */
[----:B------:R-:W-:Y:S01]  /*0420*/  UMOV UR4, 0x400 ;  /* 0x0000040000047882 */ /* 0x000fe20000000000 */
[C-C-:B------:R-:W-:Y:S01]  /*0430*/  IMAD R24, R5.reuse, 0x2, R0.reuse ;  /* 0x0000000205187824 */ /* 0x140fe200078e0200 */
[----:B------:R-:W-:Y:S01]  /*0440*/  UIADD3 UR4, UPT, UPT, UR4, 0x80, URZ ;  /* 0x0000008004047890 */ /* 0x000fe2000fffe0ff */
[----:B------:R-:W-:Y:S02]  /*0450*/  IMAD R26, R5, 0x3, R0 ;  /* 0x00000003051a7824 */ /* 0x000fe400078e0200 */
[----:B------:R-:W-:Y:S02]  /*0460*/  IMAD.IADD R27, R0, 0x1, R5 ;  /* 0x00000001001b7824 */ /* 0x000fe400078e0205 */
[----:B------:R-:W1:Y:S01]  /*0470*/  LDC.64 R6, c[0x0][0x388] ;  /* 0x0000e200ff067b82 */ /* 0x000e620000000a00 */
[----:B0-----:R-:W-:-:S06]  /*0480*/  ULEA UR4, UR5, UR4, 0x18 ;  /* 0x0000000405047291 */ /* 0x001fcc000f8ec0ff */
[----:B------:R-:W-:-:S07]  /*0490*/  LEA R28, R0, UR4, 0x4 ;  /* 0x00000004001c7c11 */ /* 0x000fce000f8e20ff */
.L_x_5:
[----:B-12---:R-:W-:-:S04]  /*04a0*/  IMAD.WIDE.U32 R8, R0, 0x10, R6 ;  /* 0x0000001000087825 */ /* 0x006fc800078e0006 */
[--C-:B------:R-:W-:Y:S02]  /*04b0*/  IMAD.WIDE.U32 R12, R27, 0x10, R6.reuse ;  /* 0x000000101b0c7825 */ /* 0x100fe400078e0006 */
[----:B------:R-:W2:Y:S02]  /*04c0*/  LDG.E.128.CONSTANT R8, desc[UR8][R8.64] ;  /* 0x0000000808087981 */ /* 0x000ea4000c1e9d00 */
[--C-:B------:R-:W-:Y:S02]  /*04d0*/  IMAD.WIDE.U32 R16, R24, 0x10, R6.reuse ;  /* 0x0000001018107825 */ /* 0x100fe400078e0006 */
[----:B------:R-:W3:Y:S02]  /*04e0*/  LDG.E.128.CONSTANT R12, desc[UR8][R12.64] ;  /* 0x000000080c0c7981 */ /* 0x000ee4000c1e9d00 */
[----:B------:R-:W-:Y:S02]  /*04f0*/  IMAD.WIDE.U32 R20, R26, 0x10, R6 ;  /* 0x000000101a147825 */ /* 0x000fe400078e0006 */
[----:B------:R-:W4:Y:S04]  /*0500*/  LDG.E.128.CONSTANT R16, desc[UR8][R16.64] ;  /* 0x0000000810107981 */ /* 0x000f28000c1e9d00 */
[----:B------:R-:W5:Y:S01]  /*0510*/  LDG.E.128.CONSTANT R20, desc[UR8][R20.64] ;  /* 0x0000000814147981 */ /* 0x000f62000c1e9d00 */
[C---:B------:R-:W-:Y:S01]  /*0520*/  IMAD R29, R5.reuse, 0x10, R28 ;  /* 0x00000010051d7824 */ /* 0x040fe200078e021c */
[C---:B------:R-:W-:Y:S01]  /*0530*/  IADD3 R0, PT, PT, R5.reuse, R0, R5 ;  /* 0x0000000005007210 */ /* 0x040fe20007ffe005 */
[C---:B------:R-:W-:Y:S01]  /*0540*/  IMAD R26, R5.reuse, 0x4, R26 ;  /* 0x00000004051a7824 */ /* 0x040fe200078e021a */
[C---:B------:R-:W-:Y:S01]  /*0550*/  LEA R24, R5.reuse, R24, 0x2 ;  /* 0x0000001805187211 */ /* 0x040fe200078e10ff */
[C---:B------:R-:W-:Y:S01]  /*0560*/  IMAD R27, R5.reuse, 0x4, R27 ;  /* 0x00000004051b7824 */ /* 0x040fe200078e021b */
[----:B------:R-:W-:-:S04]  /*0570*/  IADD3 R0, PT, PT, R5, R0, R5 ;  /* 0x0000000005007210 */ /* 0x000fc80007ffe005 */
[----:B------:R-:W-:Y:S01]  /*0580*/  ISETP.GE.AND P0, PT, R0, R2, PT ;  /* 0x000000020000720c */ /* 0x000fe20003f06270 */
[----:B--2---:R0:W-:Y:S04]  /*0590*/  STS.128 [R28], R8 ;  /* 0x000000081c007388 */ /* 0x0041e80000000c00 */
[----:B---3--:R2:W-:Y:S01]  /*05a0*/  STS.128 [R29], R12 ;  /* 0x0000000c1d007388 */ /* 0x0085e20000000c00 */
[C-C-:B0-----:R-:W-:Y:S02]  /*05b0*/  IMAD R10, R5.reuse, 0x20, R28.reuse ;  /* 0x00000020050a7824 */ /* 0x141fe400078e021c */
[C-C-:B------:R-:W-:Y:S02]  /*05c0*/  IMAD R8, R5.reuse, 0x30, R28.reuse ;  /* 0x0000003005087824 */ /* 0x140fe400078e021c */
[----:B------:R-:W-:Y:S01]  /*05d0*/  IMAD R28, R5, 0x40, R28 ;  /* 0x00000040051c7824 */ /* 0x000fe200078e021c */
[----:B----4-:R2:W-:Y:S04]  /*05e0*/  STS.128 [R10], R16 ;  /* 0x000000100a007388 */ /* 0x0105e80000000c00 */
[----:B-----5:R2:W-:Y:S01]  /*05f0*/  STS.128 [R8], R20 ;  /* 0x0000001408007388 */ /* 0x0205e20000000c00 */
[----:B------:R-:W-:Y:S05]  /*0600*/  @!P0 BRA `(.L_x_5) ;  /* 0xfffffffc00a48947 */ /* 0x000fea000383ffff */
.L_x_1:
[----:B------:R-:W-:Y:S05]  /*0610*/  BSYNC.RECONVERGENT B0 ;  /* 0x0000000000007941 */ /* 0x000fea0003800200 */
.L_x_0:
[----:B------:R-:W-:Y:S01]  /*0620*/  LEA.HI R2, R25, R4, RZ, 0x3 ;  /* 0x0000000419027211 */ /* 0x000fe200078f18ff */
[----:B------:R-:W-:Y:S01]  /*0630*/  BAR.SYNC.DEFER_BLOCKING 0x0 ;  /* 0x0000000000007b1d */ /* 0x000fe20000010000 */
[----:B------:R-:W-:Y:S02]  /*0640*/  IMAD.MOV.U32 R27, RZ, RZ, RZ ;  /* 0x000000ffff1b7224 */ /* 0x000fe400078e00ff */
[----:B------:R-:W-:-:S03]  /*0650*/  SHF.R.S32.HI R2, RZ, 0x3, R2 ;  /* 0x00000003ff027819 */ /* 0x000fc60000011402 */
[----:B------:R-:W0:Y:S01]  /*0660*/  LDCU.128 UR16, c[0x0][0x390] ;  /* 0x00007200ff1077ac */ /* 0x000e220008000c00 */
[----:B------:R-:W-:Y:S01]  /*0670*/  ISETP.GE.AND P0, PT, R3, R2, PT ;  /* 0x000000020300720c */ /* 0x000fe20003f06270 */
[----:B------:R-:W-:-:S12]  /*0680*/  BSSY.RECONVERGENT B0, `(.L_x_6) ;  /* 0x00000f2000007945 */ /* 0x000fd80003800200 */
[----:B------:R-:W-:Y:S05]  /*0690*/  @P0 BRA `(.L_x_7) ;  /* 0x0000000c00c00947 */ /* 0x000fea0003800000 */
[----:B------:R-:W1:Y:S01]  /*06a0*/  LDC R0, c[0x0][0x360] ;  /* 0x0000d800ff007b82 */ /* 0x000e620000000800 */
[----:B------:R-:W-:Y:S01]  /*06b0*/  BSSY.RECONVERGENT B1, `(.L_x_8) ;  /* 0x0000069000017945 */ /* 0x000fe20003800200 */
[----:B------:R-:W-:-:S06]  /*06c0*/  IMAD.MOV.U32 R27, RZ, RZ, RZ ;  /* 0x000000ffff1b7224 */ /* 0x000fcc00078e00ff */
[----:B--2---:R-:W2:Y:S01]  /*06d0*/  LDC R22, c[0x0][0x3a8] ;  /* 0x0000ea00ff167b82 */ /* 0x004ea20000000800 */
[----:B-1----:R-:W1:Y:S01]  /*06e0*/  I2F.U32.RP R10, R0 ;  /* 0x00000000000a7306 */ /* 0x002e620000209000 */
[----:B------:R-:W-:Y:S01]  /*06f0*/  IMAD.IADD R5, R3, 0x1, R0 ;  /* 0x0000000103057824 */ /* 0x000fe200078e0200 */
[----:B------:R-:W-:-:S04]  /*0700*/  ISETP.NE.U32.AND P2, PT, R0, RZ, PT ;  /* 0x000000ff0000720c */ /* 0x000fc80003f45070 */
[----:B------:R-:W-:Y:S02]  /*0710*/  ISETP.GE.U32.AND P0, PT, R5, R2, PT ;  /* 0x000000020500720c */ /* 0x000fe40003f06070 */
[----:B------:R-:W-:Y:S02]  /*0720*/  VIMNMX.U32 R8, PT, PT, R2, R5, !PT ;  /* 0x0000000502087248 */ /* 0x000fe40007fe0000 */
[----:B------:R-:W-:Y:S01]  /*0730*/  SEL R9, RZ, 0x1, P0 ;  /* 0x00000001ff097807 */ /* 0x000fe20000000000 */
[----:B-1----:R-:W1:Y:S02]  /*0740*/  MUFU.RCP R10, R10 ;  /* 0x0000000a000a7308 */ /* 0x002e640000001000 */
[----:B-1----:R-:W-:-:S06]  /*0750*/  VIADD R6, R10, 0xffffffe ;  /* 0x0ffffffe0a067836 */ /* 0x002fcc0000000000 */
[----:B------:R1:W3:Y:S02]  /*0760*/  F2I.FTZ.U32.TRUNC.NTZ R7, R6 ;  /* 0x0000000600077305 */ /* 0x0002e4000021f000 */
[----:B-1----:R-:W-:Y:S01]  /*0770*/  IMAD.MOV.U32 R6, RZ, RZ, RZ ;  /* 0x000000ffff067224 */ /* 0x002fe200078e00ff */
[----:B---3--:R-:W-:-:S05]  /*0780*/  IADD3 R11, PT, PT, RZ, -R7, RZ ;  /* 0x80000007ff0b7210 */ /* 0x008fca0007ffe0ff */
[----:B------:R-:W-:-:S04]  /*0790*/  IMAD R11, R11, R0, RZ ;  /* 0x000000000b0b7224 */ /* 0x000fc800078e02ff */
[----:B------:R-:W-:Y:S01]  /*07a0*/  IMAD.HI.U32 R10, R7, R11, R6 ;  /* 0x0000000b070a7227 */ /* 0x000fe200078e0006 */
[----:B------:R-:W-:-:S05]  /*07b0*/  IADD3 R7, PT, PT, R8, -R5, -R9 ;  /* 0x8000000508077210 */ /* 0x000fca0007ffe809 */
[----:B------:R-:W-:-:S04]  /*07c0*/  IMAD.HI.U32 R10, R10, R7, RZ ;  /* 0x000000070a0a7227 */ /* 0x000fc800078e00ff */
[----:B------:R-:W-:-:S04]  /*07d0*/  IMAD.MOV R6, RZ, RZ, -R10 ;  /* 0x000000ffff067224 */ /* 0x000fc800078e0a0a */
[----:B------:R-:W-:-:S05]  /*07e0*/  IMAD R7, R0, R6, R7 ;  /* 0x0000000600077224 */ /* 0x000fca00078e0207 */
[----:B------:R-:W-:-:S13]  /*07f0*/  ISETP.GE.U32.AND P0, PT, R7, R0, PT ;  /* 0x000000000700720c */ /* 0x000fda0003f06070 */
[----:B------:R-:W-:Y:S02]  /*0800*/  @P0 IMAD.IADD R7, R7, 0x1, -R0 ;  /* 0x0000000107070824 */ /* 0x000fe400078e0a00 */
[----:B------:R-:W-:-:S03]  /*0810*/  @P0 VIADD R10, R10, 0x1 ;  /* 0x000000010a0a0836 */ /* 0x000fc60000000000 */
[----:B------:R-:W-:Y:S02]  /*0820*/  ISETP.GE.U32.AND P1, PT, R7, R0, PT ;  /* 0x000000000700720c */ /* 0x000fe40003f26070 */
[----:B--2---:R-:W-:Y:S01]  /*0830*/  SHF.R.S32.HI R7, RZ, 0x1f, R22 ;  /* 0x0000001fff077819 */ /* 0x004fe20000011416 */
[----:B------:R-:W-:-:S04]  /*0840*/  IMAD.WIDE.U32 R22, R22, UR6, RZ ;  /* 0x0000000616167c25 */ /* 0x000fc8000f8e00ff */
[----:B------:R-:W-:-:S06]  /*0850*/  IMAD R7, R7, UR6, RZ ;  /* 0x0000000607077c24 */ /* 0x000fcc000f8e02ff */
[----:B------:R-:W-:Y:S02]  /*0860*/  @P1 IADD3 R10, PT, PT, R10, 0x1, RZ ;  /* 0x000000010a0a1810 */ /* 0x000fe40007ffe0ff */
[----:B------:R-:W-:-:S05]  /*0870*/  @!P2 LOP3.LUT R10, RZ, R0, RZ, 0x33, !PT ;  /* 0x00000000ff0aa212 */ /* 0x000fca00078e33ff */
[----:B------:R-:W-:-:S05]  /*0880*/  IMAD.IADD R9, R9, 0x1, R10 ;  /* 0x0000000109097824 */ /* 0x000fca00078e020a */
[C---:B------:R-:W-:Y:S02]  /*0890*/  LOP3.LUT R6, R9.reuse, 0x1, RZ, 0xc0, !PT ;  /* 0x0000000109067812 */ /* 0x040fe400078ec0ff */
[----:B------:R-:W-:Y:S02]  /*08a0*/  ISETP.NE.AND P0, PT, R9, RZ, PT ;  /* 0x000000ff0900720c */ /* 0x000fe40003f05270 */
[----:B------:R-:W-:Y:S02]  /*08b0*/  ISETP.NE.U32.AND P1, PT, R6, 0x1, PT ;  /* 0x000000010600780c */ /* 0x000fe40003f25070 */
[----:B------:R-:W-:Y:S01]  /*08c0*/  LEA.HI R6, R4, R4, RZ, 0x1 ;  /* 0x0000000404067211 */ /* 0x000fe200078f08ff */
[----:B------:R-:W-:-:S03]  /*08d0*/  IMAD.IADD R4, R23, 0x1, R7 ;  /* 0x0000000117047824 */ /* 0x000fc600078e0207 */
[----:B------:R-:W-:-:S07]  /*08e0*/  SHF.R.S32.HI R6, RZ, 0x1, R6 ;  /* 0x00000001ff067819 */ /* 0x000fce0000011406 */
[----:B------:R-:W-:Y:S05]  /*08f0*/  @!P1 BRA `(.L_x_9) ;  /* 0x0000000400109947 */ /* 0x000fea0003800000 */
[----:B------:R-:W1:Y:S01]  /*0900*/  LDCU.128 UR12, c[0x0][0x390] ;  /* 0x00007200ff0c77ac */ /* 0x000e620008000c00 */
[C---:B------:R-:W-:Y:S01]  /*0910*/  IMAD.SHL.U32 R8, R3.reuse, 0x4, RZ ;  /* 0x0000000403087824 */ /* 0x040fe200078e00ff */
[----:B------:R-:W-:Y:S01]  /*0920*/  SHF.R.S32.HI R7, RZ, 0x1f, R6 ;  /* 0x0000001fff077819 */ /* 0x000fe20000011406 */
[----:B------:R-:W-:Y:S01]  /*0930*/  IMAD.MOV.U32 R9, RZ, RZ, RZ ;  /* 0x000000ffff097224 */ /* 0x000fe200078e00ff */
[----:B------:R-:W-:Y:S01]  /*0940*/  LEA.HI R10, P2, R3, R22, RZ, 0x1c ;  /* 0x00000016030a7211 */ /* 0x000fe2000785e0ff */
[----:B------:R-:W-:-:S04]  /*0950*/  IMAD.WIDE.U32 R8, R6, UR6, R8 ;  /* 0x0000000606087c25 */ /* 0x000fc8000f8e0008 */
[----:B------:R-:W-:Y:S01]  /*0960*/  IMAD R11, R7, UR6, RZ ;  /* 0x00000006070b7c24 */ /* 0x000fe2000f8e02ff */
[----:B------:R-:W-:Y:S02]  /*0970*/  IADD3.X R7, PT, PT, RZ, R4, RZ, P2, !PT ;  /* 0x00000004ff077210 */ /* 0x000fe400017fe4ff */
[----:B-1----:R-:W-:Y:S02]  /*0980*/  IADD3 R8, P1, PT, R8, UR12, RZ ;  /* 0x0000000c08087c10 */ /* 0x002fe4000ff3e0ff */
[C---:B------:R-:W-:Y:S02]  /*0990*/  LEA R16, P3, R10.reuse, UR14, 0x1 ;  /* 0x0000000e0a107c11 */ /* 0x040fe4000f8608ff */
[----:B------:R-:W-:Y:S02]  /*09a0*/  IADD3.X R9, PT, PT, R9, UR13, R11, P1, !PT ;  /* 0x0000000d09097c10 */ /* 0x000fe40008ffe40b */
[----:B------:R-:W-:-:S03]  /*09b0*/  LEA.HI.X R17, R10, UR15, R7, 0x1, P3 ;  /* 0x0000000f0a117c11 */ /* 0x000fc600098f0c07 */
[----:B------:R1:W2:Y:S04]  /*09c0*/  LDG.E.CONSTANT R7, desc[UR8][R8.64] ;  /* 0x0000000808077981 */ /* 0x0002a8000c1e9900 */
[----:B------:R-:W3:Y:S01]  /*09d0*/  LDG.E.U16.CONSTANT R16, desc[UR8][R16.64] ;  /* 0x0000000810107981 */ /* 0x000ee2000c1e9500 */
[----:B------:R-:W4:Y:S01]  /*09e0*/  S2UR UR5, SR_CgaCtaId ;  /* 0x00000000000579c3 */ /* 0x000f220000008800 */
[----:B------:R-:W-:Y:S02]  /*09f0*/  UMOV UR4, 0x400 ;  /* 0x0000040000047882 */ /* 0x000fe40000000000 */
[----:B------:R-:W-:-:S04]  /*0a00*/  UIADD3 UR4, UPT, UPT, UR4, 0x80, URZ ;  /* 0x0000008004047890 */ /* 0x000fc8000fffe0ff */
[----:B----4-:R-:W-:-:S06]  /*0a10*/  ULEA UR4, UR5, UR4, 0x18 ;  /* 0x0000000405047291 */ /* 0x010fcc000f8ec0ff */
[----:B------:R-:W-:-:S05]  /*0a20*/  LEA R20, R3, UR4, 0x5 ;  /* 0x0000000403147c11 */ /* 0x000fca000f8e28ff */
[----:B------:R-:W4:Y:S04]  /*0a30*/  LDS.128 R12, [R20] ;  /* 0x00000000140c7984 */ /* 0x000f280000000c00 */
[----:B-1----:R1:W5:Y:S01]  /*0a40*/  LDS.128 R8, [R20+0x10] ;  /* 0x0000100014087984 */ /* 0x0023620000000c00 */
[----:B--2---:R-:W-:Y:S02]  /*0a50*/  LOP3.LUT R3, R7, 0xf, RZ, 0xc0, !PT ;  /* 0x0000000f07037812 */ /* 0x004fe400078ec0ff */
[----:B------:R-:W-:-:S03]  /*0a60*/  SHF.R.U32.HI R19, RZ, 0x4, R7 ;  /* 0x00000004ff137819 */ /* 0x000fc60000011607 */
[----:B------:R-:W-:Y:S01]  /*0a70*/  VIADD R18, R3, 0xfffffff8 ;  /* 0xfffffff803127836 */ /* 0x000fe20000000000 */
[----:B------:R-:W-:Y:S01]  /*0a80*/  LOP3.LUT R19, R19, 0xf, RZ, 0xc0, !PT ;  /* 0x0000000f13137812 */ /* 0x000fe200078ec0ff */
[----:B---3--:R-:W-:Y:S01]  /*0a90*/  HADD2.F32 R3, -RZ, R16.H0_H0 ;  /* 0x20000010ff037230 */ /* 0x008fe20000004100 */
[----:B------:R-:W-:Y:S02]  /*0aa0*/  SHF.R.U32.HI R16, RZ, 0x8, R7 ;  /* 0x00000008ff107819 */ /* 0x000fe40000011607 */
[----:B------:R-:W-:Y:S01]  /*0ab0*/  I2FP.F32.S32 R18, R18 ;  /* 0x0000001200127245 */ /* 0x000fe20000201400 */
[----:B------:R-:W-:Y:S01]  /*0ac0*/  VIADD R19, R19, 0xfffffff8 ;  /* 0xfffffff813137836 */ /* 0x000fe20000000000 */
[----:B------:R-:W-:-:S03]  /*0ad0*/  LOP3.LUT R16, R16, 0xf, RZ, 0xc0, !PT ;  /* 0x0000000f10107812 */ /* 0x000fc600078ec0ff */
[C---:B------:R-:W-:Y:S01]  /*0ae0*/  FMUL R17, R3.reuse, R18 ;  /* 0x0000001203117220 */ /* 0x040fe20000400000 */
[----:B------:R-:W-:Y:S01]  /*0af0*/  I2FP.F32.S32 R24, R19 ;  /* 0x0000001300187245 */ /* 0x000fe20000201400 */
[----:B------:R-:W-:Y:S02]  /*0b00*/  VIADD R16, R16, 0xfffffff8 ;  /* 0xfffffff810107836 */ /* 0x000fe40000000000 */
[----:B----4-:R-:W-:Y:S01]  /*0b10*/  FFMA R18, R12, R17, RZ ;  /* 0x000000110c127223 */ /* 0x010fe200000000ff */
[--C-:B------:R-:W-:Y:S01]  /*0b20*/  SHF.R.U32.HI R12, RZ, 0xc, R7.reuse ;  /* 0x0000000cff0c7819 */ /* 0x100fe20000011607 */
[----:B------:R-:W-:Y:S01]  /*0b30*/  FMUL R24, R3, R24 ;  /* 0x0000001803187220 */ /* 0x000fe20000400000 */
[----:B-1----:R-:W-:Y:S02]  /*0b40*/  I2FP.F32.S32 R20, R16 ;  /* 0x0000001000147245 */ /* 0x002fe40000201400 */
[----:B------:R-:W-:Y:S01]  /*0b50*/  LOP3.LUT R12, R12, 0xf, RZ, 0xc0, !PT ;  /* 0x0000000f0c0c7812 */ /* 0x000fe200078ec0ff */
[----:B------:R-:W-:Y:S01]  /*0b60*/  FFMA R19, R13, R24, R18 ;  /* 0x000000180d137223 */ /* 0x000fe20000000012 */
[--C-:B------:R-:W-:Y:S01]  /*0b70*/  SHF.R.U32.HI R13, RZ, 0x10, R7.reuse ;  /* 0x00000010ff0d7819 */ /* 0x100fe20000011607 */
[----:B------:R-:W-:Y:S01]  /*0b80*/  FMUL R20, R3, R20 ;  /* 0x0000001403147220 */ /* 0x000fe20000400000 */
[----:B------:R-:W-:Y:S01]  /*0b90*/  SHF.R.U32.HI R16, RZ, 0x14, R7 ;  /* 0x00000014ff107819 */ /* 0x000fe20000011607 */
[----:B------:R-:W-:Y:S01]  /*0ba0*/  VIADD R12, R12, 0xfffffff8 ;  /* 0xfffffff80c0c7836 */ /* 0x000fe20000000000 */
[----:B------:R-:W-:Y:S01]  /*0bb0*/  LOP3.LUT R13, R13, 0xf, RZ, 0xc0, !PT ;  /* 0x0000000f0d0d7812 */ /* 0x000fe200078ec0ff */
[----:B------:R-:W-:Y:S01]  /*0bc0*/  FFMA R14, R14, R20, R19 ;  /* 0x000000140e0e7223 */ /* 0x000fe20000000013 */
[----:B------:R-:W-:-:S02]  /*0bd0*/  SHF.R.U32.HI R17, RZ, 0x18, R7 ;  /* 0x00000018ff117819 */ /* 0x000fc40000011607 */
[----:B------:R-:W-:Y:S01]  /*0be0*/  I2FP.F32.S32 R12, R12 ;  /* 0x0000000c000c7245 */ /* 0x000fe20000201400 */
[----:B------:R-:W-:Y:S01]  /*0bf0*/  VIADD R13, R13, 0xfffffff8 ;  /* 0xfffffff80d0d7836 */ /* 0x000fe20000000000 */
[----:B------:R-:W-:Y:S02]  /*0c00*/  LOP3.LUT R16, R16, 0xf, RZ, 0xc0, !PT ;  /* 0x0000000f10107812 */ /* 0x000fe400078ec0ff */
[----:B------:R-:W-:Y:S01]  /*0c10*/  LOP3.LUT R17, R17, 0xf, RZ, 0xc0, !PT ;  /* 0x0000000f11117812 */ /* 0x000fe200078ec0ff */
[----:B------:R-:W-:Y:S01]  /*0c20*/  FMUL R12, R3, R12 ;  /* 0x0000000c030c7220 */ /* 0x000fe20000400000 */
[----:B------:R-:W-:Y:S02]  /*0c30*/  IADD3 R16, PT, PT, R16, -0x8, RZ ;  /* 0xfffffff810107810 */ /* 0x000fe40007ffe0ff */
[----:B------:R-:W-:Y:S01]  /*0c40*/  I2FP.F32.S32 R18, R13 ;  /* 0x0000000d00127245 */ /* 0x000fe20000201400 */
[----:B------:R-:W-:Y:S01]  /*0c50*/  VIADD R17, R17, 0xfffffff8 ;  /* 0xfffffff811117836 */ /* 0x000fe20000000000 */
[----:B------:R-:W-:Y:S01]  /*0c60*/  I2FP.F32.S32 R16, R16 ;  /* 0x0000001000107245 */ /* 0x000fe20000201400 */
[----:B------:R-:W-:Y:S01]  /*0c70*/  FFMA R15, R15, R12, R14 ;  /* 0x0000000c0f0f7223 */ /* 0x000fe2000000000e */
[----:B------:R-:W-:Y:S01]  /*0c80*/  LEA.HI R7, R7, 0xfffffff8, RZ, 0x4 ;  /* 0xfffffff807077811 */ /* 0x000fe200078f20ff */
[C---:B------:R-:W-:Y:S01]  /*0c90*/  FMUL R18, R3.reuse, R18 ;  /* 0x0000001203127220 */ /* 0x040fe20000400000 */
[----:B------:R-:W-:Y:S01]  /*0ca0*/  I2FP.F32.S32 R12, R17 ;  /* 0x00000011000c7245 */ /* 0x000fe20000201400 */
[----:B------:R-:W-:Y:S01]  /*0cb0*/  FMUL R16, R3, R16 ;  /* 0x0000001003107220 */ /* 0x000fe20000400000 */
[----:B------:R-:W-:Y:S01]  /*0cc0*/  I2FP.F32.S32 R14, R7 ;  /* 0x00000007000e7245 */ /* 0x000fe20000201400 */
[----:B-----5:R-:W-:-:S02]  /*0cd0*/  FFMA R8, R8, R18, R15 ;  /* 0x0000001208087223 */ /* 0x020fc4000000000f */
[----:B------:R-:W-:Y:S02]  /*0ce0*/  FMUL R12, R3, R12 ;  /* 0x0000000c030c7220 */ /* 0x000fe40000400000 */
[----:B------:R-:W-:Y:S01]  /*0cf0*/  FFMA R9, R9, R16, R8 ;  /* 0x0000001009097223 */ /* 0x000fe20000000008 */
[----:B------:R-:W-:Y:S01]  /*0d00*/  FMUL R14, R3, R14 ;  /* 0x0000000e030e7220 */ /* 0x000fe20000400000 */
[----:B------:R-:W-:Y:S02]  /*0d10*/  IMAD.MOV.U32 R3, RZ, RZ, R5 ;  /* 0x000000ffff037224 */ /* 0x000fe400078e0005 */
[----:B------:R-:W-:-:S04]  /*0d20*/  FFMA R10, R10, R12, R9 ;  /* 0x0000000c0a0a7223 */ /* 0x000fc80000000009 */
[----:B------:R-:W-:-:S07]  /*0d30*/  FFMA R27, R11, R14, R10 ;  /* 0x0000000e0b1b7223 */ /* 0x000fce000000000a */
.L_x_9:
[----:B0-----:R-:W-:Y:S05]  /*0d40*/  BSYNC.RECONVERGENT B1 ;  /* 0x0000000000017941 */ /* 0x001fea0003800200 */
.L_x_8:
[----:B------:R-:W-:Y:S05]  /*0d50*/  @!P0 BRA `(.L_x_7) ;  /* 0x0000000800108947 */ /* 0x000fea0003800000 */
[----:B------:R-:W0:Y:S01]  /*0d60*/  S2UR UR5, SR_CgaCtaId ;  /* 0x00000000000579c3 */ /* 0x000e220000008800 */
[----:B------:R-:W-:Y:S01]  /*0d70*/  UMOV UR4, 0x400 ;  /* 0x0000040000047882 */ /* 0x000fe20000000000 */
[----:B------:R-:W-:Y:S01]  /*0d80*/  SHF.R.S32.HI R8, RZ, 0x1f, R6 ;  /* 0x0000001fff087819 */ /* 0x000fe20000011406 */
[----:B------:R-:W-:Y:S01]  /*0d90*/  UIADD3 UR4, UPT, UPT, UR4, 0x80, URZ ;  /* 0x0000008004047890 */ /* 0x000fe2000fffe0ff */
[----:B------:R-:W-:-:S04]  /*0da0*/  IMAD.WIDE.U32 R6, R6, UR6, RZ ;  /* 0x0000000606067c25 */ /* 0x000fc8000f8e00ff */
[----:B------:R-:W-:Y:S02]  /*0db0*/  IMAD R9, R8, UR6, RZ ;  /* 0x0000000608097c24 */ /* 0x000fe4000f8e02ff */
[C---:B------:R-:W-:Y:S02]  /*0dc0*/  IMAD.IADD R5, R3.reuse, 0x1, R0 ;  /* 0x0000000103057824 */ /* 0x040fe400078e0200 */
[----:B------:R-:W-:Y:S01]  /*0dd0*/  IMAD.SHL.U32 R17, R3, 0x4, RZ ;  /* 0x0000000403117824 */ /* 0x000fe200078e00ff */
[----:B------:R-:W-:Y:S01]  /*0de0*/  IADD3 R16, PT, PT, R9, R7, RZ ;  /* 0x0000000709107210 */ /* 0x000fe20007ffe0ff */
[----:B------:R-:W-:Y:S01]  /*0df0*/  IMAD.SHL.U32 R19, R5, 0x4, RZ ;  /* 0x0000000405137824 */ /* 0x000fe200078e00ff */
[----:B0-----:R-:W-:-:S06]  /*0e00*/  ULEA UR4, UR5, UR4, 0x18 ;  /* 0x0000000405047291 */ /* 0x001fcc000f8ec0ff */
[----:B------:R-:W-:-:S07]  /*0e10*/  LEA R21, R3, UR4, 0x5 ;  /* 0x0000000403157c11 */ /* 0x000fce000f8e28ff */
.L_x_10:
[----:B------:R-:W-:Y:S02]  /*0e20*/  IADD3 R8, P0, P1, R6, UR16, R17 ;  /* 0x0000001006087c10 */ /* 0x000fe4000f91e011 */
[----:B------:R-:W-:Y:S02]  /*0e30*/  LEA.HI R10, P2, R3, R22, RZ, 0x1c ;  /* 0x00000016030a7211 */ /* 0x000fe4000785e0ff */
[----:B------:R-:W-:-:S03]  /*0e40*/  IADD3.X R9, PT, PT, R16, UR17, RZ, P0, P1 ;  /* 0x0000001110097c10 */ /* 0x000fc600087e24ff */
[----:B------:R-:W-:Y:S01]  /*0e50*/  IMAD.X R11, RZ, RZ, R4, P2 ;  /* 0x000000ffff0b7224 */ /* 0x000fe200010e0604 */
[C---:B------:R-:W-:Y:S01]  /*0e60*/  LEA R28, P2, R10.reuse, UR18, 0x1 ;  /* 0x000000120a1c7c11 */ /* 0x040fe2000f8408ff */
[----:B------:R0:W2:Y:S03]  /*0e70*/  LDG.E.CONSTANT R20, desc[UR8][R8.64] ;  /* 0x0000000808147981 */ /* 0x0000a6000c1e9900 */
[----:B------:R-:W-:-:S05]  /*0e80*/  LEA.HI.X R29, R10, UR19, R11, 0x1, P2 ;  /* 0x000000130a1d7c11 */ /* 0x000fca00090f0c0b */
[----:B------:R1:W3:Y:S01]  /*0e90*/  LDG.E.U16.CONSTANT R25, desc[UR8][R28.64] ;  /* 0x000000081c197981 */ /* 0x0002e2000c1e9500 */
[----:B------:R-:W-:Y:S02]  /*0ea0*/  IADD3 R10, P0, P1, R6, UR16, R19 ;  /* 0x00000010060a7c10 */ /* 0x000fe4000f91e013 */
[----:B------:R-:W-:Y:S02]  /*0eb0*/  LEA.HI R12, P2, R5, R22, RZ, 0x1c ;  /* 0x00000016050c7211 */ /* 0x000fe4000785e0ff */
[----:B------:R-:W-:-:S03]  /*0ec0*/  IADD3.X R11, PT, PT, R16, UR17, RZ, P0, P1 ;  /* 0x00000011100b7c10 */ /* 0x000fc600087e24ff */
[----:B------:R-:W-:Y:S01]  /*0ed0*/  IMAD.X R13, RZ, RZ, R4, P2 ;  /* 0x000000ffff0d7224 */ /* 0x000fe200010e0604 */
[C---:B0-----:R-:W-:Y:S01]  /*0ee0*/  LEA R8, P2, R12.reuse, UR18, 0x1 ;  /* 0x000000120c087c11 */ /* 0x041fe2000f8408ff */
[----:B------:R-:W4:Y:S03]  /*0ef0*/  LDG.E.CONSTANT R18, desc[UR8][R10.64] ;  /* 0x000000080a127981 */ /* 0x000f26000c1e9900 */
[----:B------:R-:W-:Y:S02]  /*0f00*/  LEA.HI.X R9, R12, UR19, R13, 0x1, P2 ;  /* 0x000000130c097c11 */ /* 0x000fe400090f0c0d */
[----:B------:R-:W0:Y:S04]  /*0f10*/  LDS.128 R12, [R21] ;  /* 0x00000000150c7984 */ /* 0x000e280000000c00 */
[----:B------:R5:W4:Y:S01]  /*0f20*/  LDG.E.U16.CONSTANT R24, desc[UR8][R8.64] ;  /* 0x0000000808187981 */ /* 0x000b22000c1e9500 */
[----:B------:R-:W-:-:S04]  /*0f30*/  IADD3 R3, PT, PT, R0, R3, R0 ;  /* 0x0000000300037210 */ /* 0x000fc80007ffe000 */
[----:B------:R-:W-:Y:S01]  /*0f40*/  ISETP.GE.AND P0, PT, R3, R2, PT ;  /* 0x000000020300720c */ /* 0x000fe20003f06270 */
[C---:B------:R-:W-:Y:S02]  /*0f50*/  IMAD R5, R0.reuse, 0x2, R5 ;  /* 0x0000000200057824 */ /* 0x040fe400078e0205 */
[C---:B------:R-:W-:Y:S02]  /*0f60*/  IMAD R19, R0.reuse, 0x8, R19 ;  /* 0x0000000800137824 */ /* 0x040fe400078e0213 */
[----:B------:R-:W-:Y:S01]  /*0f70*/  IMAD R17, R0, 0x8, R17 ;  /* 0x0000000800117824 */ /* 0x000fe200078e0211 */
[----:B--2---:R-:W-:Y:S02]  /*0f80*/  LOP3.LUT R26, R20, 0xf, RZ, 0xc0, !PT ;  /* 0x0000000f141a7812 */ /* 0x004fe400078ec0ff */
[--C-:B-1----:R-:W-:Y:S02]  /*0f90*/  SHF.R.U32.HI R28, RZ, 0x4, R20.reuse ;  /* 0x00000004ff1c7819 */ /* 0x102fe40000011614 */
[----:B------:R-:W-:Y:S01]  /*0fa0*/  SHF.R.U32.HI R29, RZ, 0x8, R20 ;  /* 0x00000008ff1d7819 */ /* 0x000fe20000011614 */
[----:B------:R-:W-:Y:S01]  /*0fb0*/  VIADD R26, R26, 0xfffffff8 ;  /* 0xfffffff81a1a7836 */ /* 0x000fe20000000000 */
[----:B------:R-:W-:-:S02]  /*0fc0*/  LOP3.LUT R28, R28, 0xf, RZ, 0xc0, !PT ;  /* 0x0000000f1c1c7812 */ /* 0x000fc400078ec0ff */
[----:B------:R-:W-:Y:S01]  /*0fd0*/  LOP3.LUT R29, R29, 0xf, RZ, 0xc0, !PT ;  /* 0x0000000f1d1d7812 */ /* 0x000fe200078ec0ff */
[----:B---3--:R-:W-:Y:S01]  /*0fe0*/  HADD2.F32 R25, -RZ, R25.H0_H0 ;  /* 0x20000019ff197230 */ /* 0x008fe20000004100 */
[----:B------:R-:W-:Y:S01]  /*0ff0*/  I2FP.F32.S32 R26, R26 ;  /* 0x0000001a001a7245 */ /* 0x000fe20000201400 */
[----:B------:R-:W-:Y:S02]  /*1000*/  VIADD R28, R28, 0xfffffff8 ;  /* 0xfffffff81c1c7836 */ /* 0x000fe40000000000 */
[----:B------:R-:W-:Y:S02]  /*1010*/  VIADD R29, R29, 0xfffffff8 ;  /* 0xfffffff81d1d7836 */ /* 0x000fe40000000000 */
[----:B------:R-:W-:Y:S01]  /*1020*/  FMUL R26, R25, R26 ;  /* 0x0000001a191a7220 */ /* 0x000fe20000400000 */
[----:B------:R-:W-:Y:S02]  /*1030*/  I2FP.F32.S32 R28, R28 ;  /* 0x0000001c001c7245 */ /* 0x000fe40000201400 */
[----:B-----5:R-:W-:Y:S01]  /*1040*/  I2FP.F32.S32 R8, R29 ;  /* 0x0000001d00087245 */ /* 0x020fe20000201400 */
[----:B0-----:R-:W-:-:S02]  /*1050*/  FFMA R12, R12, R26, R27 ;  /* 0x0000001a0c0c7223 */ /* 0x001fc4000000001b */
[C---:B------:R-:W-:Y:S02]  /*1060*/  FMUL R28, R25.reuse, R28 ;  /* 0x0000001c191c7220 */ /* 0x040fe40000400000 */
[----:B------:R-:W-:Y:S02]  /*1070*/  FMUL R8, R25, R8 ;  /* 0x0000000819087220 */ /* 0x000fe40000400000 */
[----:B------:R-:W-:Y:S01]  /*1080*/  FFMA R13, R13, R28, R12 ;  /* 0x0000001c0d0d7223 */ /* 0x000fe2000000000c */
[----:B------:R-:W-:-:S03]  /*1090*/  SHF.R.U32.HI R12, RZ, 0xc, R20 ;  /* 0x0000000cff0c7819 */ /* 0x000fc60000011614 */
[----:B------:R-:W-:Y:S02]  /*10a0*/  FFMA R14, R14, R8, R13 ;  /* 0x000000080e0e7223 */ /* 0x000fe4000000000d */
[----:B------:R-:W0:Y:S01]  /*10b0*/  LDS.128 R8, [R21+0x10] ;  /* 0x0000100015087984 */ /* 0x000e220000000c00 */
[----:B------:R-:W-:-:S04]  /*10c0*/  LOP3.LUT R12, R12, 0xf, RZ, 0xc0, !PT ;  /* 0x0000000f0c0c7812 */ /* 0x000fc800078ec0ff */
[----:B------:R-:W-:-:S04]  /*10d0*/  IADD3 R12, PT, PT, R12, -0x8, RZ ;  /* 0xfffffff80c0c7810 */ /* 0x000fc80007ffe0ff */
[----:B------:R-:W-:-:S05]  /*10e0*/  I2FP.F32.S32 R12, R12 ;  /* 0x0000000c000c7245 */ /* 0x000fca0000201400 */
[----:B------:R-:W-:Y:S01]  /*10f0*/  FMUL R13, R25, R12 ;  /* 0x0000000c190d7220 */ /* 0x000fe20000400000 */
[----:B------:R-:W-:-:S03]  /*1100*/  SHF.R.U32.HI R12, RZ, 0x10, R20 ;  /* 0x00000010ff0c7819 */ /* 0x000fc60000011614 */
[----:B------:R-:W-:Y:S01]  /*1110*/  FFMA R15, R15, R13, R14 ;  /* 0x0000000d0f0f7223 */ /* 0x000fe2000000000e */
[----:B------:R-:W-:Y:S02]  /*1120*/  LOP3.LUT R12, R12, 0xf, RZ, 0xc0, !PT ;  /* 0x0000000f0c0c7812 */ /* 0x000fe400078ec0ff */
[----:B------:R-:W-:-:S03]  /*1130*/  SHF.R.U32.HI R13, RZ, 0x14, R20 ;  /* 0x00000014ff0d7819 */ /* 0x000fc60000011614 */
[----:B------:R-:W-:Y:S01]  /*1140*/  VIADD R12, R12, 0xfffffff8 ;  /* 0xfffffff80c0c7836 */ /* 0x000fe20000000000 */
[----:B------:R-:W-:-:S04]  /*1150*/  LOP3.LUT R13, R13, 0xf, RZ, 0xc0, !PT ;  /* 0x0000000f0d0d7812 */ /* 0x000fc800078ec0ff */
[----:B------:R-:W-:Y:S01]  /*1160*/  I2FP.F32.S32 R12, R12 ;  /* 0x0000000c000c7245 */ /* 0x000fe20000201400 */
[----:B------:R-:W-:-:S04]  /*1170*/  VIADD R13, R13, 0xfffffff8 ;  /* 0xfffffff80d0d7836 */ /* 0x000fc80000000000 */
[----:B------:R-:W-:Y:S01]  /*1180*/  FMUL R12, R25, R12 ;  /* 0x0000000c190c7220 */ /* 0x000fe20000400000 */
[----:B------:R-:W-:-:S03]  /*1190*/  I2FP.F32.S32 R26, R13 ;  /* 0x0000000d001a7245 */ /* 0x000fc60000201400 */
[----:B0-----:R-:W-:Y:S02]  /*11a0*/  FFMA R14, R8, R12, R15 ;  /* 0x0000000c080e7223 */ /* 0x001fe4000000000f */
[----:B------:R-:W-:Y:S01]  /*11b0*/  FMUL R26, R25, R26 ;  /* 0x0000001a191a7220 */ /* 0x000fe20000400000 */
[----:B------:R-:W-:Y:S01]  /*11c0*/  SHF.R.U32.HI R12, RZ, 0x18, R20 ;  /* 0x00000018ff0c7819 */ /* 0x000fe20000011614 */
[----:B------:R-:W-:Y:S02]  /*11d0*/  IMAD R8, R0, 0x20, R21 ;  /* 0x0000002000087824 */ /* 0x000fe400078e0215 */
[----:B------:R-:W-:Y:S01]  /*11e0*/  FFMA R9, R9, R26, R14 ;  /* 0x0000001a09097223 */ /* 0x000fe2000000000e */
[----:B------:R-:W-:Y:S02]  /*11f0*/  LOP3.LUT R26, R12, 0xf, RZ, 0xc0, !PT ;  /* 0x0000000f0c1a7812 */ /* 0x000fe400078ec0ff */
[----:B------:R-:W0:Y:S03]  /*1200*/  LDS.128 R12, [R8] ;  /* 0x00000000080c7984 */ /* 0x000e260000000c00 */
[----:B------:R-:W-:-:S05]  /*1210*/  VIADD R26, R26, 0xfffffff8 ;  /* 0xfffffff81a1a7836 */ /* 0x000fca0000000000 */
[----:B------:R-:W-:-:S05]  /*1220*/  I2FP.F32.S32 R26, R26 ;  /* 0x0000001a001a7245 */ /* 0x000fca0000201400 */
[----:B------:R-:W-:Y:S01]  /*1230*/  FMUL R26, R25, R26 ;  /* 0x0000001a191a7220 */ /* 0x000fe20000400000 */
[----:B------:R-:W-:-:S03]  /*1240*/  LEA.HI R20, R20, 0xfffffff8, RZ, 0x4 ;  /* 0xfffffff814147811 */ /* 0x000fc600078f20ff */
[----:B------:R-:W-:Y:S01]  /*1250*/  FFMA R10, R10, R26, R9 ;  /* 0x0000001a0a0a7223 */ /* 0x000fe20000000009 */
[----:B----4-:R-:W-:Y:S02]  /*1260*/  LOP3.LUT R9, R18, 0xf, RZ, 0xc0, !PT ;  /* 0x0000000f12097812 */ /* 0x010fe400078ec0ff */
[----:B------:R-:W-:-:S03]  /*1270*/  I2FP.F32.S32 R20, R20 ;  /* 0x0000001400147245 */ /* 0x000fc60000201400 */
[----:B------:R-:W-:Y:S02]  /*1280*/  VIADD R9, R9, 0xfffffff8 ;  /* 0xfffffff809097836 */ /* 0x000fe40000000000 */
[----:B------:R-:W-:Y:S01]  /*1290*/  FMUL R20, R25, R20 ;  /* 0x0000001419147220 */ /* 0x000fe20000400000 */
[----:B------:R-:W-:Y:S01]  /*12a0*/  SHF.R.U32.HI R25, RZ, 0x4, R18 ;  /* 0x00000004ff197819 */ /* 0x000fe20000011612 */
[----:B------:R-:W-:Y:S01]  /*12b0*/  HADD2.F32 R24, -RZ, R24.H0_H0 ;  /* 0x20000018ff187230 */ /* 0x000fe20000004100 */
[----:B------:R-:W-:Y:S01]  /*12c0*/  I2FP.F32.S32 R9, R9 ;  /* 0x0000000900097245 */ /* 0x000fe20000201400 */
[----:B------:R-:W-:Y:S01]  /*12d0*/  FFMA R11, R11, R20, R10 ;  /* 0x000000140b0b7223 */ /* 0x000fe2000000000a */
[----:B------:R-:W-:Y:S02]  /*12e0*/  LOP3.LUT R20, R25, 0xf, RZ, 0xc0, !PT ;  /* 0x0000000f19147812 */ /* 0x000fe400078ec0ff */
[----:B------:R-:W-:Y:S01]  /*12f0*/  SHF.R.U32.HI R25, RZ, 0x8, R18 ;  /* 0x00000008ff197819 */ /* 0x000fe20000011612 */
[----:B------:R-:W-:Y:S01]  /*1300*/  FMUL R9, R24, R9 ;  /* 0x0000000918097220 */ /* 0x000fe20000400000 */
[----:B------:R-:W-:-:S02]  /*1310*/  IADD3 R20, PT, PT, R20, -0x8, RZ ;  /* 0xfffffff814147810 */ /* 0x000fc40007ffe0ff */
[----:B------:R-:W-:Y:S02]  /*1320*/  LOP3.LUT R25, R25, 0xf, RZ, 0xc0, !PT ;  /* 0x0000000f19197812 */ /* 0x000fe400078ec0ff */
[----:B------:R-:W-:Y:S01]  /*1330*/  I2FP.F32.S32 R27, R20 ;  /* 0x00000014001b7245 */ /* 0x000fe20000201400 */
[----:B0-----:R-:W-:Y:S02]  /*1340*/  FFMA R12, R12, R9, R11 ;  /* 0x000000090c0c7223 */ /* 0x001fe4000000000b */
[----:B------:R-:W0:Y:S01]  /*1350*/  LDS.128 R8, [R8+0x10] ;  /* 0x0000100008087984 */ /* 0x000e220000000c00 */
[----:B------:R-:W-:Y:S02]  /*1360*/  VIADD R25, R25, 0xfffffff8 ;  /* 0xfffffff819197836 */ /* 0x000fe40000000000 */
[----:B------:R-:W-:-:S03]  /*1370*/  FMUL R27, R24, R27 ;  /* 0x0000001b181b7220 */ /* 0x000fc60000400000 */
[----:B------:R-:W-:Y:S01]  /*1380*/  I2FP.F32.S32 R25, R25 ;  /* 0x0000001900197245 */ /* 0x000fe20000201400 */
[----:B------:R-:W-:Y:S01]  /*1390*/  FFMA R13, R13, R27, R12 ;  /* 0x0000001b0d0d7223 */ /* 0x000fe2000000000c */
[----:B------:R-:W-:-:S03]  /*13a0*/  SHF.R.U32.HI R12, RZ, 0xc, R18 ;  /* 0x0000000cff0c7819 */ /* 0x000fc60000011612 */
[----:B------:R-:W-:Y:S01]  /*13b0*/  FMUL R25, R24, R25 ;  /* 0x0000001918197220 */ /* 0x000fe20000400000 */
[----:B------:R-:W-:-:S03]  /*13c0*/  LOP3.LUT R12, R12, 0xf, RZ, 0xc0, !PT ;  /* 0x0000000f0c0c7812 */ /* 0x000fc600078ec0ff */
[----:B------:R-:W-:Y:S01]  /*13d0*/  FFMA R14, R14, R25, R13 ;  /* 0x000000190e0e7223 */ /* 0x000fe2000000000d */
[--C-:B------:R-:W-:Y:S01]  /*13e0*/  SHF.R.U32.HI R13, RZ, 0x10, R18.reuse ;  /* 0x00000010ff0d7819 */ /* 0x100fe20000011612 */
[----:B------:R-:W-:Y:S01]  /*13f0*/  VIADD R12, R12, 0xfffffff8 ;  /* 0xfffffff80c0c7836 */ /* 0x000fe20000000000 */
[--C-:B------:R-:W-:Y:S02]  /*1400*/  SHF.R.U32.HI R20, RZ, 0x14, R18.reuse ;  /* 0x00000014ff147819 */ /* 0x100fe40000011612 */
[----:B------:R-:W-:Y:S02]  /*1410*/  LOP3.LUT R13, R13, 0xf, RZ, 0xc0, !PT ;  /* 0x0000000f0d0d7812 */ /* 0x000fe400078ec0ff */
[----:B------:R-:W-:Y:S02]  /*1420*/  I2FP.F32.S32 R25, R12 ;  /* 0x0000000c00197245 */ /* 0x000fe40000201400 */
[----:B------:R-:W-:Y:S01]  /*1430*/  LOP3.LUT R20, R20, 0xf, RZ, 0xc0, !PT ;  /* 0x0000000f14147812 */ /* 0x000fe200078ec0ff */
[----:B------:R-:W-:Y:S01]  /*1440*/  VIADD R13, R13, 0xfffffff8 ;  /* 0xfffffff80d0d7836 */ /* 0x000fe20000000000 */
[----:B------:R-:W-:Y:S01]  /*1450*/  SHF.R.U32.HI R12, RZ, 0x18, R18 ;  /* 0x00000018ff0c7819 */ /* 0x000fe20000011612 */
[----:B------:R-:W-:-:S02]  /*1460*/  FMUL R25, R24, R25 ;  /* 0x0000001918197220 */ /* 0x000fc40000400000 */
[----:B------:R-:W-:Y:S01]  /*1470*/  VIADD R20, R20, 0xfffffff8 ;  /* 0xfffffff814147836 */ /* 0x000fe20000000000 */
[----:B------:R-:W-:Y:S02]  /*1480*/  LOP3.LUT R12, R12, 0xf, RZ, 0xc0, !PT ;  /* 0x0000000f0c0c7812 */ /* 0x000fe400078ec0ff */
[----:B------:R-:W-:Y:S01]  /*1490*/  I2FP.F32.S32 R13, R13 ;  /* 0x0000000d000d7245 */ /* 0x000fe20000201400 */
[----:B------:R-:W-:Y:S01]  /*14a0*/  FFMA R15, R15, R25, R14 ;  /* 0x000000190f0f7223 */ /* 0x000fe2000000000e */
[----:B------:R-:W-:Y:S02]  /*14b0*/  IADD3 R12, PT, PT, R12, -0x8, RZ ;  /* 0xfffffff80c0c7810 */ /* 0x000fe40007ffe0ff */
[----:B------:R-:W-:Y:S01]  /*14c0*/  I2FP.F32.S32 R25, R20 ;  /* 0x0000001400197245 */ /* 0x000fe20000201400 */
[----:B------:R-:W-:Y:S01]  /*14d0*/  FMUL R13, R24, R13 ;  /* 0x0000000d180d7220 */ /* 0x000fe20000400000 */
[----:B------:R-:W-:Y:S02]  /*14e0*/  LEA.HI R18, R18, 0xfffffff8, RZ, 0x4 ;  /* 0xfffffff812127811 */ /* 0x000fe400078f20ff */
[----:B------:R-:W-:Y:S01]  /*14f0*/  I2FP.F32.S32 R27, R12 ;  /* 0x0000000c001b7245 */ /* 0x000fe20000201400 */
[----:B0-----:R-:W-:Y:S01]  /*1500*/  FFMA R8, R8, R13, R15 ;  /* 0x0000000d08087223 */ /* 0x001fe2000000000f */
[----:B------:R-:W-:Y:S01]  /*1510*/  FMUL R25, R24, R25 ;  /* 0x0000001918197220 */ /* 0x000fe20000400000 */
[----:B------:R-:W-:-:S02]  /*1520*/  I2FP.F32.S32 R13, R18 ;  /* 0x00000012000d7245 */ /* 0x000fc40000201400 */
[C---:B------:R-:W-:Y:S01]  /*1530*/  FMUL R27, R24.reuse, R27 ;  /* 0x0000001b181b7220 */ /* 0x040fe20000400000 */
[----:B------:R-:W-:Y:S02]  /*1540*/  FFMA R9, R9, R25, R8 ;  /* 0x0000001909097223 */ /* 0x000fe40000000008 */
[----:B------:R-:W-:Y:S02]  /*1550*/  FMUL R13, R24, R13 ;  /* 0x0000000d180d7220 */ /* 0x000fe40000400000 */
[----:B------:R-:W-:Y:S01]  /*1560*/  FFMA R10, R10, R27, R9 ;  /* 0x0000001b0a0a7223 */ /* 0x000fe20000000009 */
[----:B------:R-:W-:-:S03]  /*1570*/  IMAD R21, R0, 0x40, R21 ;  /* 0x0000004000157824 */ /* 0x000fc600078e0215 */
[----:B------:R-:W-:Y:S01]  /*1580*/  FFMA R27, R11, R13, R10 ;  /* 0x0000000d0b1b7223 */ /* 0x000fe2000000000a */
[----:B------:R-:W-:Y:S06]  /*1590*/  @!P0 BRA `(.L_x_10) ;  /* 0xfffffff800208947 */ /* 0x000fec000383ffff */
.L_x_7:
[----:B0-----:R-:W-:Y:S05]  /*15a0*/  BSYNC.RECONVERGENT B0 ;  /* 0x0000000000007941 */ /* 0x001fea0003800200 */
.L_x_6:
[----:B------:R-:W0:Y:S01]  /*15b0*/  SHFL.DOWN PT, R0, R27, 0x10, 0x1f ;  /* 0x0a001f001b007f89 */ /* 0x000e2200000e0000 */
[----:B------:R-:W1:Y:S01]  /*15c0*/  S2R R9, SR_TID.X ;  /* 0x0000000000097919 */ /* 0x000e620000002100 */
[----:B0-----:R-:W-:-:S05]  /*15d0*/  FADD R0, R0, R27 ;  /* 0x0000001b00007221 */ /* 0x001fca0000000000 */
[----:B------:R-:W0:Y:S01]  /*15e0*/  SHFL.DOWN PT, R3, R0, 0x8, 0x1f ;  /* 0x09001f0000037f89 */ /* 0x000e2200000e0000 */
[C---:B-1----:R-:W-:Y:S02]  /*15f0*/  LOP3.LUT P0, R6, R9.reuse, 0x1f, RZ, 0xc0, !PT ;  /* 0x0000001f09067812 */ /* 0x042fe4000780c0ff */
[----:B------:R-:W-:-:S11]  /*1600*/  ISETP.GT.U32.AND P1, PT, R9, 0x1f, PT ;  /* 0x0000001f0900780c */ /* 0x000fd60003f24070 */
[----:B--2---:R-:W1:Y:S01]  /*1610*/  @!P0 S2R R8, SR_CgaCtaId ;  /* 0x0000000000088919 */ /* 0x004e620000008800 */
[----:B------:R-:W-:Y:S01]  /*1620*/  @!P0 MOV R7, 0x400 ;  /* 0x0000040000078802 */ /* 0x000fe20000000f00 */
[----:B0-----:R-:W-:-:S05]  /*1630*/  FADD R3, R0, R3 ;  /* 0x0000000300037221 */ /* 0x001fca0000000000 */
[----:B------:R-:W0:Y:S01]  /*1640*/  SHFL.DOWN PT, R2, R3, 0x4, 0x1f ;  /* 0x08801f0003027f89 */ /* 0x000e2200000e0000 */
[----:B-1----:R-:W-:Y:S01]  /*1650*/  @!P0 LEA R0, R8, R7, 0x18 ;  /* 0x0000000708008211 */ /* 0x002fe200078ec0ff */
[----:B0-----:R-:W-:-:S03]  /*1660*/  FADD R2, R3, R2 ;  /* 0x0000000203027221 */ /* 0x001fc60000000000 */
[----:B------:R-:W-:Y:S02]  /*1670*/  @!P0 LEA.HI R0, R9, R0, RZ, 0x1d ;  /* 0x0000000009008211 */ /* 0x000fe400078fe8ff */
[----:B------:R-:W0:Y:S02]  /*1680*/  SHFL.DOWN PT, R5, R2, 0x2, 0x1f ;  /* 0x08401f0002057f89 */ /* 0x000e2400000e0000 */
[----:B0-----:R-:W-:-:S05]  /*1690*/  FADD R5, R2, R5 ;  /* 0x0000000502057221 */ /* 0x001fca0000000000 */
[----:B------:R-:W0:Y:S02]  /*16a0*/  SHFL.DOWN PT, R4, R5, 0x1, 0x1f ;  /* 0x08201f0005047f89 */ /* 0x000e2400000e0000 */
[----:B0-----:R-:W-:-:S05]  /*16b0*/  FADD R7, R5, R4 ;  /* 0x0000000405077221 */ /* 0x001fca0000000000 */
[----:B------:R0:W-:Y:S01]  /*16c0*/  @!P0 STS [R0], R7 ;  /* 0x0000000700008388 */ /* 0x0001e20000000800 */
[----:B------:R-:W-:Y:S06]  /*16d0*/  BAR.SYNC.DEFER_BLOCKING 0x0 ;  /* 0x0000000000007b1d */ /* 0x000fec0000010000 */
[----:B------:R-:W-:Y:S05]  /*16e0*/  @P1 EXIT ;  /* 0x000000000000194d */ /* 0x000fea0003800000 */
[----:B------:R-:W1:Y:S02]  /*16f0*/  LDCU UR4, c[0x0][0x360] ;  /* 0x00006c00ff0477ac */ /* 0x000e640008000800 */
[----:B-1----:R-:W-:-:S06]  /*1700*/  USHF.R.U32.HI UR4, URZ, 0x5, UR4 ;  /* 0x00000005ff047899 */ /* 0x002fcc0008011604 */
[----:B------:R-:W-:-:S13]  /*1710*/  ISETP.GE.U32.AND P0, PT, R6, UR4, PT ;  /* 0x0000000406007c0c */ /* 0x000fda000bf06070 */
[----:B------:R-:W1:Y:S01]  /*1720*/  @!P0 S2R R3, SR_CgaCtaId ;  /* 0x0000000000038919 */ /* 0x000e620000008800 */
[----:B0-----:R-:W-:-:S04]  /*1730*/  @!P0 MOV R0, 0x400 ;  /* 0x0000040000008802 */ /* 0x001fc80000000f00 */
[----:B-1----:R-:W-:Y:S01]  /*1740*/  @!P0 LEA R3, R3, R0, 0x18 ;  /* 0x0000000003038211 */ /* 0x002fe200078ec0ff */
[----:B------:R-:W-:-:S04]  /*1750*/  HFMA2 R0, -RZ, RZ, 0, 0 ;  /* 0x00000000ff007431 */ /* 0x000fc800000001ff */
[----:B------:R-:W-:-:S05]  /*1760*/  @!P0 IMAD R2, R6, 0x4, R3 ;  /* 0x0000000406028824 */ /* 0x000fca00078e0203 */
[----:B------:R-:W0:Y:S01]  /*1770*/  @!P0 LDS R0, [R2] ;  /* 0x0000000002008984 */ /* 0x000e220000000800 */
[----:B------:R-:W-:-:S03]  /*1780*/  ISETP.NE.AND P0, PT, R6, RZ, PT ;  /* 0x000000ff0600720c */ /* 0x000fc60003f05270 */
[----:B0-----:R-:W0:Y:S02]  /*1790*/  SHFL.DOWN PT, R3, R0, 0x10, 0x1f ;  /* 0x0a001f0000037f89 */ /* 0x001e2400000e0000 */
[----:B0-----:R-:W-:-:S05]  /*17a0*/  FADD R3, R3, R0 ;  /* 0x0000000003037221 */ /* 0x001fca0000000000 */
[----:B------:R-:W0:Y:S02]  /*17b0*/  SHFL.DOWN PT, R4, R3, 0x8, 0x1f ;  /* 0x09001f0003047f89 */ /* 0x000e2400000e0000 */
[----:B0-----:R-:W-:-:S05]  /*17c0*/  FADD R4, R3, R4 ;  /* 0x0000000403047221 */ /* 0x001fca0000000000 */
[----:B------:R-:W0:Y:S02]  /*17d0*/  SHFL.DOWN PT, R5, R4, 0x4, 0x1f ;  /* 0x08801f0004057f89 */ /* 0x000e2400000e0000 */
[----:B0-----:R-:W-:-:S05]  /*17e0*/  FADD R5, R4, R5 ;  /* 0x0000000504057221 */ /* 0x001fca0000000000 */
[----:B------:R-:W0:Y:S02]  /*17f0*/  SHFL.DOWN PT, R8, R5, 0x2, 0x1f ;  /* 0x08401f0005087f89 */ /* 0x000e2400000e0000 */
[----:B0-----:R-:W-:-:S05]  /*1800*/  FADD R8, R5, R8 ;  /* 0x0000000805087221 */ /* 0x001fca0000000000 */
[----:B------:R0:W1:Y:S01]  /*1810*/  SHFL.DOWN PT, R7, R8, 0x1, 0x1f ;  /* 0x08201f0008077f89 */ /* 0x00006200000e0000 */
[----:B------:R-:W-:Y:S05]  /*1820*/  @P0 EXIT ;  /* 0x000000000000094d */ /* 0x000fea0003800000 */
[----:B------:R-:W2:Y:S01]  /*1830*/  LDCU.64 UR4, c[0x0][0x380] ;  /* 0x00007000ff0477ac */ /* 0x000ea20008000a00 */
[----:B-1----:R-:W-:Y:S01]  /*1840*/  FADD R7, R8, R7 ;  /* 0x0000000708077221 */ /* 0x002fe20000000000 */
[----:B--2---:R-:W-:-:S04]  /*1850*/  ULEA UR4, UP0, UR6, UR4, 0x2 ;  /* 0x0000000406047291 */ /* 0x004fc8000f8010ff */
[----:B------:R-:W-:Y:S02]  /*1860*/  ULEA.HI.X UR5, UR6, UR5, URZ, 0x2, UP0 ;  /* 0x0000000506057291 */ /* 0x000fe400080f14ff */
[----:B------:R-:W-:-:S04]  /*1870*/  IMAD.U32 R2, RZ, RZ, UR4 ;  /* 0x00000004ff027e24 */ /* 0x000fc8000f8e00ff */
[----:B------:R-:W-:-:S05]  /*1880*/  IMAD.U32 R3, RZ, RZ, UR5 ;  /* 0x00000005ff037e24 */ /* 0x000fca000f8e00ff */
[----:B------:R-:W-:Y:S01]  /*1890*/  STG.E desc[UR8][R2.64], R7 ;  /* 0x0000000702007986 */ /* 0x000fe2000c101908 */
[----:B------:R-:W-:Y:S05]  /*18a0*/  EXIT ;  /* 0x000000000000794d */ /* 0x000fea0003800000 */
.L_x_11:
[----:B------:R-:W-:-:S00]  /*18b0*/  BRA `(.L_x_11) ;  /* 0xfffffffc00fc7947 */ /* 0x000fc0000383ffff */
[----:B------:R-:W-:-:S00]  /*18c0*/  NOP ;  /* 0x0000000000007918 */ /* 0x000fc00000000000 */
        /* <DEDUP_REMOVED lines=11> */
.L_x_30:


//--------------------- .text._Z26int4_gemv_tc_simple_kernelPfPKfPKhPK6__halfiii --------------------------
	.section	.text._Z26int4_gemv_tc_simple_kernelPfPKfPKhPK6__halfiii,"ax",@progbits
	.align	128
        .global         _Z26int4_gemv_tc_simple_kernelPfPKfPKhPK6__halfiii
        .type           _Z26int4_gemv_tc_simple_kernelPfPKfPKhPK6__halfiii,@function
        .size           _Z26int4_gemv_tc_simple_kernelPfPKfPKhPK6__halfiii,(.L_x_31 - _Z26int4_gemv_tc_simple_kernelPfPKfPKhPK6__halfiii)
        .other          _Z26int4_gemv_tc_simple_kernelPfPKfPKhPK6__halfiii,@"STO_CUDA_ENTRY STV_DEFAULT"
_Z26int4_gemv_tc_simple_kernelPfPKfPKhPK6__halfiii:
.text._Z26int4_gemv_tc_simple_kernelPfPKfPKhPK6__halfiii:
[----:B------:R-:W-:Y:S08]  /*0000*/  LDC R1, c[0x0][0x37c] ;  /* 0x0000df00ff017b82 */ /* 0x000ff00000000800 */
[----:B------:R-:W0:Y:S08]  /*0010*/  S2UR UR10, SR_CTAID.X ;  /* 0x00000000000a79c3 */ /* 0x000e300000002500 */
[----:B------:R-:W0:Y:S02]  /*0020*/  LDC R0, c[0x0][0x3a0] ;  /* 0x0000e800ff007b82 */ /* 0x000e240000000800 */
[----:B0-----:R-:W-:-:S13]  /*0030*/  ISETP.LE.AND P0, PT, R0, UR10, PT ;  /* 0x0000000a00007c0c */ /* 0x001fda000bf03270 */
[----:B------:R-:W-:Y:S05]  /*0040*/  @P0 EXIT ;  /* 0x000000000000094d */ /* 0x000fea0003800000 */
[----:B------:R-:W0:Y:S01]  /*0050*/  S2R R19, SR_TID.X ;  /* 0x0000000000137919 */ /* 0x000e220000002100 */
[----:B------:R-:W0:Y:S01]  /*0060*/  LDC R0, c[0x0][0x3a4] ;  /* 0x0000e900ff007b82 */ /* 0x000e220000000800 */
[----:B------:R-:W1:Y:S01]  /*0070*/  LDCU.64 UR12, c[0x0][0x358] ;  /* 0x00006b00ff0c77ac */ /* 0x000e620008000a00 */
[----:B------:R-:W-:Y:S01]  /*0080*/  BSSY.RECONVERGENT B0, `(.L_x_12) ;  /* 0x0000011000007945 */ /* 0x000fe20003800200 */
[----:B0-----:R-:W-:-:S13]  /*0090*/  ISETP.GE.AND P0, PT, R19, R0, PT ;  /* 0x000000001300720c */ /* 0x001fda0003f06270 */
[----:B-1----:R-:W-:Y:S05]  /*00a0*/  @P0 BRA `(.L_x_13) ;  /* 0x0000000000380947 */ /* 0x002fea0003800000 */
[----:B------:R-:W0:Y:S01]  /*00b0*/  S2R R3, SR_CgaCtaId ;  /* 0x0000000000037919 */ /* 0x000e220000008800 */
[----:B------:R-:W1:Y:S01]  /*00c0*/  LDC R8, c[0x0][0x360] ;  /* 0x0000d800ff087b82 */ /* 0x000e620000000800 */
[----:B------:R-:W-:Y:S01]  /*00d0*/  MOV R2, 0x400 ;  /* 0x0000040000027802 */ /* 0x000fe20000000f00 */
[----:B------:R-:W-:-:S04]  /*00e0*/  IMAD.MOV.U32 R7, RZ, RZ, R19 ;  /* 0x000000ffff077224 */ /* 0x000fc800078e0013 */
[----:B------:R-:W-:Y:S02]  /*00f0*/  VIADD R2, R2, 0x80 ;  /* 0x0000008002027836 */ /* 0x000fe40000000000 */
[----:B------:R-:W2:Y:S03]  /*0100*/  LDC.64 R4, c[0x0][0x388] ;  /* 0x0000e200ff047b82 */ /* 0x000ea60000000a00 */
[----:B0-----:R-:W-:-:S07]  /*0110*/  LEA R6, R3, R2, 0x18 ;  /* 0x0000000203067211 */ /* 0x001fce00078ec0ff */
.L_x_14:
[----:B0-2---:R-:W-:-:S06]  /*0120*/  IMAD.WIDE R2, R7, 0x4, R4 ;  /* 0x0000000407027825 */ /* 0x005fcc00078e0204 */
[----:B------:R-:W2:Y:S01]  /*0130*/  LDG.E.CONSTANT R2, desc[UR12][R2.64] ;  /* 0x0000000c02027981 */ /* 0x000ea2000c1e9900 */
[----:B------:R-:W-:Y:S02]  /*0140*/  IMAD R9, R7, 0x4, R6 ;  /* 0x0000000407097824 */ /* 0x000fe400078e0206 */
[----:B-1----:R-:W-:-:S05]  /*0150*/  IMAD.IADD R7, R8, 0x1, R7 ;  /* 0x0000000108077824 */ /* 0x002fca00078e0207 */
[----:B------:R-:W-:Y:S01]  /*0160*/  ISETP.GE.AND P0, PT, R7, R0, PT ;  /* 0x000000000700720c */ /* 0x000fe20003f06270 */
[----:B--2---:R0:W-:-:S12]  /*0170*/  STS [R9], R2 ;  /* 0x0000000209007388 */ /* 0x0041d80000000800 */
[----:B------:R-:W-:Y:S05]  /*0180*/  @!P0 BRA `(.L_x_14) ;  /* 0xfffffffc00e48947 */ /* 0x000fea000383ffff */
.L_x_13:
[----:B------:R-:W-:Y:S05]  /*0190*/  BSYNC.RECONVERGENT B0 ;  /* 0x0000000000007941 */ /* 0x000fea0003800200 */
.L_x_12:
[----:B------:R-:W1:Y:S01]  /*01a0*/  LDCU UR4, c[0x0][0x3a8] ;  /* 0x00007500ff0477ac */ /* 0x000e620008000800 */
[----:B------:R-:W-:Y:S01]  /*01b0*/  SHF.R.S32.HI R3, RZ, 0x1f, R0 ;  /* 0x0000001fff037819 */ /* 0x000fe20000011400 */
[----:B------:R-:W-:Y:S01]  /*01c0*/  BSSY.RECONVERGENT B0, `(.L_x_15) ;  /* 0x0000059000007945 */ /* 0x000fe20003800200 */
[-C--:B0-----:R-:W-:Y:S01]  /*01d0*/  LEA.HI R2, R0, R0.reuse, RZ, 0x1 ;  /* 0x0000000000027211 */ /* 0x081fe200078f08ff */
[----:B------:R-:W0:Y:S01]  /*01e0*/  LDCU.64 UR8, c[0x0][0x398] ;  /* 0x00007300ff0877ac */ /* 0x000e220008000a00 */
[----:B------:R-:W-:Y:S01]  /*01f0*/  LEA.HI R3, R3, R0, RZ, 0x3 ;  /* 0x0000000003037211 */ /* 0x000fe200078f18ff */
[----:B------:R-:W-:Y:S01]  /*0200*/  IMAD.MOV.U32 R11, RZ, RZ, RZ ;  /* 0x000000ffff0b7224 */ /* 0x000fe200078e00ff */
[----:B------:R-:W-:Y:S02]  /*0210*/  SHF.R.S32.HI R2, RZ, 0x1, R2 ;  /* 0x00000001ff027819 */ /* 0x000fe40000011402 */
[----:B------:R-:W-:Y:S02]  /*0220*/  SHF.R.S32.HI R18, RZ, 0x3, R3 ;  /* 0x00000003ff127819 */ /* 0x000fe40000011403 */
[----:B------:R-:W-:Y:S01]  /*0230*/  SHF.R.S32.HI R4, RZ, 0x1f, R2 ;  /* 0x0000001fff047819 */ /* 0x000fe20000011402 */
[----:B------:R-:W-:Y:S01]  /*0240*/  IMAD.WIDE.U32 R2, R2, UR10, RZ ;  /* 0x0000000a02027c25 */ /* 0x000fe2000f8e00ff */
[----:B------:R-:W-:Y:S01]  /*0250*/  BAR.SYNC.DEFER_BLOCKING 0x0 ;  /* 0x0000000000007b1d */ /* 0x000fe20000010000 */
[----:B------:R-:W-:-:S02]  /*0260*/  ISETP.GE.AND P1, PT, R19, R18, PT ;  /* 0x000000121300720c */ /* 0x000fc40003f26270 */
[----:B------:R-:W-:Y:S01]  /*0270*/  IMAD R21, R18, 0x8, R19 ;  /* 0x0000000812157824 */ /* 0x000fe200078e0213 */
[----:B-1----:R-:W-:Y:S01]  /*0280*/  USHF.R.S32.HI UR6, URZ, 0x1f, UR4 ;  /* 0x0000001fff067899 */ /* 0x002fe20008011404 */
[----:B------:R-:W-:Y:S01]  /*0290*/  IMAD R15, R4, UR10, RZ ;  /* 0x0000000a040f7c24 */ /* 0x000fe2000f8e02ff */
[----:B------:R-:W-:Y:S02]  /*02a0*/  UIMAD.WIDE.U32 UR4, UR10, UR4, URZ ;  /* 0x000000040a0472a5 */ /* 0x000fe4000f8e00ff */
[----:B------:R-:W-:Y:S01]  /*02b0*/  ISETP.GE.AND P0, PT, R21, R0, PT ;  /* 0x000000001500720c */ /* 0x000fe20003f06270 */
[----:B------:R-:W-:Y:S01]  /*02c0*/  UIMAD UR6, UR6, UR10, URZ ;  /* 0x0000000a060672a4 */ /* 0x000fe2000f8e02ff */
[----:B------:R-:W-:Y:S01]  /*02d0*/  IMAD.IADD R15, R3, 0x1, R15 ;  /* 0x00000001030f7824 */ /* 0x000fe200078e020f */
[----:B0-----:R-:W-:Y:S02]  /*02e0*/  ULEA UR7, UP0, UR4, UR8, 0x1 ;  /* 0x0000000804077291 */ /* 0x001fe4000f8008ff */
[----:B------:R-:W-:-:S04]  /*02f0*/  UIADD3 UR5, UPT, UPT, UR5, UR6, URZ ;  /* 0x0000000605057290 */ /* 0x000fc8000fffe0ff */
[----:B------:R-:W-:Y:S01]  /*0300*/  ULEA.HI.X UR5, UR4, UR9, UR5, 0x1, UP0 ;  /* 0x0000000904057291 */ /* 0x000fe200080f0c05 */
[----:B------:R-:W-:-:S05]  /*0310*/  IMAD.U32 R12, RZ, RZ, UR7 ;  /* 0x00000007ff0c7e24 */ /* 0x000fca000f8e00ff */
[----:B------:R-:W-:Y:S01]  /*0320*/  IMAD.U32 R13, RZ, RZ, UR5 ;  /* 0x00000005ff0d7e24 */ /* 0x000fe2000f8e00ff */
[----:B------:R-:W-:Y:S06]  /*0330*/  @P1 BRA `(.L_x_16) ;  /* 0x0000000400041947 */ /* 0x000fec0003800000 */
[----:B------:R-:W0:Y:S01]  /*0340*/  S2UR UR5, SR_CgaCtaId ;  /* 0x00000000000579c3 */ /* 0x000e220000008800 */
[----:B------:R-:W1:Y:S01]  /*0350*/  LDCU.64 UR6, c[0x0][0x390] ;  /* 0x00007200ff0677ac */ /* 0x000e620008000a00 */
[----:B------:R-:W-:Y:S01]  /*0360*/  MOV R14, R2 ;  /* 0x00000002000e7202 */ /* 0x000fe20000000f00 */
[----:B------:R-:W-:Y:S01]  /*0370*/  IMAD.MOV.U32 R11, RZ, RZ, RZ ;  /* 0x000000ffff0b7224 */ /* 0x000fe200078e00ff */
[----:B------:R-:W-:Y:S01]  /*0380*/  UMOV UR4, 0x400 ;  /* 0x0000040000047882 */ /* 0x000fe20000000000 */
[----:B------:R-:W-:Y:S01]  /*0390*/  IMAD.MOV.U32 R24, RZ, RZ, R19 ;  /* 0x000000ffff187224 */ /* 0x000fe200078e0013 */
[----:B------:R-:W-:Y:S02]  /*03a0*/  UIADD3 UR4, UPT, UPT, UR4, 0x80, URZ ;  /* 0x0000008004047890 */ /* 0x000fe4000fffe0ff */
[----:B------:R-:W2:Y:S01]  /*03b0*/  LDC R23, c[0x0][0x360] ;  /* 0x0000d800ff177b82 */ /* 0x000ea20000000800 */
[----:B------:R-:W-:-:S03]  /*03c0*/  IMAD.WIDE.U32 R4, R19, 0x4, R14 ;  /* 0x0000000413047825 */ /* 0x000fc600078e000e */
[----:B-1----:R-:W-:-:S04]  /*03d0*/  IADD3.X R16, P1, PT, R4, UR6, RZ, PT, !PT ;  /* 0x0000000604107c10 */ /* 0x002fc8000bf3e4ff */
[----:B------:R-:W-:Y:S01]  /*03e0*/  IADD3.X R17, PT, PT, R5, UR7, RZ, P1, !PT ;  /* 0x0000000705117c10 */ /* 0x000fe20008ffe4ff */
[----:B0-----:R-:W-:-:S06]  /*03f0*/  ULEA UR4, UR5, UR4, 0x18 ;  /* 0x0000000405047291 */ /* 0x001fcc000f8ec0ff */
[----:B------:R-:W-:-:S05]  /*0400*/  LEA R20, R19, UR4, 0x5 ;  /* 0x0000000413147c11 */ /* 0x000fca000f8e28ff */
[----:B------:R-:W-:-:S07]  /*0410*/  VIADD R20, R20, 0x10 ;  /* 0x0000001014147836 */ /* 0x000fce0000000000 */
.L_x_17:
[----:B------:R-:W-:Y:S01]  /*0420*/  SHF.R.U32.HI R29, RZ, 0x4, R24 ;  /* 0x00000004ff1d7819 */ /* 0x000fe20000011618 */
[----:B------:R-:W3:Y:S04]  /*0430*/  LDG.E.U8.CONSTANT R8, desc[UR12][R16.64+-0x1] ;  /* 0xffffff0c10087981 */ /* 0x000ee8000c1e9100 */
[----:B------:R-:W-:Y:S01]  /*0440*/  IMAD.WIDE.U32 R28, R29, 0x2, R12 ;  /* 0x000000021d1c7825 */ /* 0x000fe200078e000c */
[----:B------:R-:W4:Y:S04]  /*0450*/  LDG.E.U8.CONSTANT R26, desc[UR12][R16.64] ;  /* 0x0000000c101a7981 */ /* 0x000f28000c1e9100 */
[----:B------:R-:W5:Y:S04]  /*0460*/  LDG.E.U16.CONSTANT R27, desc[UR12][R28.64] ;  /* 0x0000000c1c1b7981 */ /* 0x000f68000c1e9500 */
[----:B------:R-:W4:Y:S04]  /*0470*/  LDG.E.U8.CONSTANT R25, desc[UR12][R16.64+0x1] ;  /* 0x0000010c10197981 */ /* 0x000f28000c1e9100 */
[----:B------:R0:W4:Y:S04]  /*0480*/  LDG.E.U8.CONSTANT R22, desc[UR12][R16.64+0x2] ;  /* 0x0000020c10167981 */ /* 0x000128000c1e9100 */
[----:B------:R-:W1:Y:S01]  /*0490*/  LDS.128 R4, [R20+-0x10] ;  /* 0xfffff00014047984 */ /* 0x000e620000000c00 */
[----:B--2---:R-:W-:-:S05]  /*04a0*/  IMAD.IADD R24, R23, 0x1, R24 ;  /* 0x0000000117187824 */ /* 0x004fca00078e0218 */
[----:B------:R-:W-:Y:S01]  /*04b0*/  ISETP.GE.AND P1, PT, R24, R18, PT ;  /* 0x000000121800720c */ /* 0x000fe20003f26270 */
[----:B0-----:R-:W-:Y:S01]  /*04c0*/  IMAD.WIDE.U32 R16, R23, 0x4, R16 ;  /* 0x0000000417107825 */ /* 0x001fe200078e0010 */
[----:B---3--:R-:W-:-:S05]  /*04d0*/  LOP3.LUT R9, R8, 0xf, RZ, 0xc0, !PT ;  /* 0x0000000f08097812 */ /* 0x008fca00078ec0ff */
[----:B------:R-:W-:Y:S01]  /*04e0*/  VIADD R9, R9, 0xfffffff8 ;  /* 0xfffffff809097836 */ /* 0x000fe20000000000 */
[----:B------:R-:W-:Y:S01]  /*04f0*/  LEA.HI R10, R8, 0xfffffff8, RZ, 0x1c ;  /* 0xfffffff8080a7811 */ /* 0x000fe200078fe0ff */
[----:B-----5:R-:W-:-:S03]  /*0500*/  HADD2.F32 R27, -RZ, R27.H0_H0 ;  /* 0x2000001bff1b7230 */ /* 0x020fc60000004100 */
[----:B------:R-:W-:Y:S02]  /*0510*/  I2FP.F32.S32 R8, R9 ;  /* 0x0000000900087245 */ /* 0x000fe40000201400 */
[----:B------:R-:W-:-:S03]  /*0520*/  I2FP.F32.S32 R10, R10 ;  /* 0x0000000a000a7245 */ /* 0x000fc60000201400 */
[C---:B------:R-:W-:Y:S02]  /*0530*/  FMUL R8, R27.reuse, R8 ;  /* 0x000000081b087220 */ /* 0x040fe40000400000 */
[----:B------:R-:W-:Y:S02]  /*0540*/  FMUL R10, R27, R10 ;  /* 0x0000000a1b0a7220 */ /* 0x000fe40000400000 */
[----:B-1----:R-:W-:Y:S01]  /*0550*/  FFMA R11, R8, R4, R11 ;  /* 0x00000004080b7223 */ /* 0x002fe2000000000b */
[----:B----4-:R-:W-:-:S03]  /*0560*/  LOP3.LUT R4, R26, 0xf, RZ, 0xc0, !PT ;  /* 0x0000000f1a047812 */ /* 0x010fc600078ec0ff */
[----:B------:R-:W-:Y:S02]  /*0570*/  FFMA R5, R10, R5, R11 ;  /* 0x000000050a057223 */ /* 0x000fe4000000000b */
[----:B------:R-:W0:Y:S01]  /*0580*/  LDS.128 R8, [R20] ;  /* 0x0000000014087984 */ /* 0x000e220000000c00 */
[----:B------:R-:W-:-:S05]  /*0590*/  VIADD R4, R4, 0xfffffff8 ;  /* 0xfffffff804047836 */ /* 0x000fca0000000000 */
[----:B------:R-:W-:-:S05]  /*05a0*/  I2FP.F32.S32 R4, R4 ;  /* 0x0000000400047245 */ /* 0x000fca0000201400 */
[----:B------:R-:W-:Y:S01]  /*05b0*/  FMUL R4, R27, R4 ;  /* 0x000000041b047220 */ /* 0x000fe20000400000 */
[----:B------:R-:W-:-:S03]  /*05c0*/  LEA.HI R26, R26, 0xfffffff8, RZ, 0x1c ;  /* 0xfffffff81a1a7811 */ /* 0x000fc600078fe0ff */
[----:B------:R-:W-:Y:S01]  /*05d0*/  FFMA R6, R6, R4, R5 ;  /* 0x0000000406067223 */ /* 0x000fe20000000005 */
[----:B------:R-:W-:Y:S02]  /*05e0*/  LOP3.LUT R4, R25, 0xf, RZ, 0xc0, !PT ;  /* 0x0000000f19047812 */ /* 0x000fe400078ec0ff */
[----:B------:R-:W-:-:S03]  /*05f0*/  I2FP.F32.S32 R26, R26 ;  /* 0x0000001a001a7245 */ /* 0x000fc60000201400 */
[----:B------:R-:W-:Y:S01]  /*0600*/  VIADD R4, R4, 0xfffffff8 ;  /* 0xfffffff804047836 */ /* 0x000fe20000000000 */
[----:B------:R-:W-:Y:S01]  /*0610*/  LEA.HI R25, R25, 0xfffffff8, RZ, 0x1c ;  /* 0xfffffff819197811 */ /* 0x000fe200078fe0ff */
[----:B------:R-:W-:Y:S01]  /*0620*/  FMUL R26, R27, R26 ;  /* 0x0000001a1b1a7220 */ /* 0x000fe20000400000 */
[C---:B------:R-:W-:Y:S02]  /*0630*/  LOP3.LUT R5, R22.reuse, 0xf, RZ, 0xc0, !PT ;  /* 0x0000000f16057812 */ /* 0x040fe400078ec0ff */
[----:B------:R-:W-:Y:S01]  /*0640*/  I2FP.F32.S32 R4, R4 ;  /* 0x0000000400047245 */ /* 0x000fe20000201400 */
[----:B------:R-:W-:Y:S01]  /*0650*/  FFMA R7, R7, R26, R6 ;  /* 0x0000001a07077223 */ /* 0x000fe20000000006 */
[----:B------:R-:W-:Y:S02]  /*0660*/  I2FP.F32.S32 R6, R25 ;  /* 0x0000001900067245 */ /* 0x000fe40000201400 */
[----:B------:R-:W-:Y:S01]  /*0670*/  IADD3 R5, PT, PT, R5, -0x8, RZ ;  /* 0xfffffff805057810 */ /* 0x000fe20007ffe0ff */
[C---:B------:R-:W-:Y:S01]  /*0680*/  FMUL R4, R27.reuse, R4 ;  /* 0x000000041b047220 */ /* 0x040fe20000400000 */
[----:B------:R-:W-:Y:S01]  /*0690*/  LEA.HI R22, R22, 0xfffffff8, RZ, 0x1c ;  /* 0xfffffff816167811 */ /* 0x000fe200078fe0ff */
[----:B------:R-:W-:-:S02]  /*06a0*/  FMUL R6, R27, R6 ;  /* 0x000000061b067220 */ /* 0x000fc40000400000 */
[----:B0-----:R-:W-:Y:S01]  /*06b0*/  FFMA R7, R4, R8, R7 ;  /* 0x0000000804077223 */ /* 0x001fe20000000007 */
[----:B------:R-:W-:Y:S02]  /*06c0*/  I2FP.F32.S32 R4, R5 ;  /* 0x0000000500047245 */ /* 0x000fe40000201400 */
[----:B------:R-:W-:Y:S01]  /*06d0*/  I2FP.F32.S32 R22, R22 ;  /* 0x0000001600167245 */ /* 0x000fe20000201400 */
[----:B------:R-:W-:Y:S02]  /*06e0*/  FFMA R7, R6, R9, R7 ;  /* 0x0000000906077223 */ /* 0x000fe40000000007 */
[C---:B------:R-:W-:Y:S02]  /*06f0*/  FMUL R4, R27.reuse, R4 ;  /* 0x000000041b047220 */ /* 0x040fe40000400000 */
[----:B------:R-:W-:Y:S02]  /*0700*/  FMUL R22, R27, R22 ;  /* 0x000000161b167220 */ /* 0x000fe40000400000 */
[----:B------:R-:W-:Y:S01]  /*0710*/  FFMA R4, R10, R4, R7 ;  /* 0x000000040a047223 */ /* 0x000fe20000000007 */
[----:B------:R-:W-:-:S03]  /*0720*/  IMAD R20, R23, 0x20, R20 ;  /* 0x0000002017147824 */ /* 0x000fc600078e0214 */
[----:B------:R-:W-:Y:S01]  /*0730*/  FFMA R11, R11, R22, R4 ;  /* 0x000000160b0b7223 */ /* 0x000fe20000000004 */
[----:B------:R-:W-:Y:S06]  /*0740*/  @!P1 BRA `(.L_x_17) ;  /* 0xfffffffc00349947 */ /* 0x000fec000383ffff */
.L_x_16:
[----:B------:R-:W-:Y:S05]  /*0750*/  BSYNC.RECONVERGENT B0 ;  /* 0x0000000000007941 */ /* 0x000fea0003800200 */
.L_x_15:
[----:B------:R-:W-:Y:S04]  /*0760*/  BSSY.RECONVERGENT B0, `(.L_x_18) ;  /* 0x0000022000007945 */ /* 0x000fe80003800200 */
[----:B------:R-:W-:Y:S05]  /*0770*/  @P0 BRA `(.L_x_19) ;  /* 0x0000000000800947 */ /* 0x000fea0003800000 */
[----:B------:R-:W0:Y:S01]  /*0780*/  S2R R5, SR_CgaCtaId ;  /* 0x0000000000057919 */ /* 0x000e220000008800 */
[----:B------:R-:W1:Y:S01]  /*0790*/  LDCU.64 UR4, c[0x0][0x390] ;  /* 0x00007200ff0477ac */ /* 0x000e620008000a00 */
[----:B------:R-:W2:Y:S01]  /*07a0*/  LDC R3, c[0x0][0x360] ;  /* 0x0000d800ff037b82 */ /* 0x000ea20000000800 */
[----:B------:R-:W-:-:S05]  /*07b0*/  MOV R4, 0x400 ;  /* 0x0000040000047802 */ /* 0x000fca0000000f00 */
[----:B------:R-:W-:Y:S01]  /*07c0*/  VIADD R4, R4, 0x80 ;  /* 0x0000008004047836 */ /* 0x000fe20000000000 */
[----:B-1----:R-:W-:-:S04]  /*07d0*/  IADD3 R2, P0, PT, R2, UR4, RZ ;  /* 0x0000000402027c10 */ /* 0x002fc8000ff1e0ff */
[----:B------:R-:W-:Y:S02]  /*07e0*/  IADD3.X R14, PT, PT, R15, UR5, RZ, P0, !PT ;  /* 0x000000050f0e7c10 */ /* 0x000fe400087fe4ff */
[----:B0-----:R-:W-:-:S07]  /*07f0*/  LEA R4, R5, R4, 0x18 ;  /* 0x0000000405047211 */ /* 0x001fce00078ec0ff */
.L_x_20:
[-C--:B------:R-:W-:Y:S02]  /*0800*/  LEA.HI R5, R21, R21.reuse, RZ, 0x1 ;  /* 0x0000001515057211 */ /* 0x080fe400078f08ff */
[----:B------:R-:W-:Y:S02]  /*0810*/  SHF.R.S32.HI R6, RZ, 0x1f, R21 ;  /* 0x0000001fff067819 */ /* 0x000fe40000011415 */
[----:B------:R-:W-:Y:S02]  /*0820*/  SHF.R.S32.HI R5, RZ, 0x1, R5 ;  /* 0x00000001ff057819 */ /* 0x000fe40000011405 */
[----:B------:R-:W-:Y:S02]  /*0830*/  LEA.HI R6, R6, R21, RZ, 0x7 ;  /* 0x0000001506067211 */ /* 0x000fe400078f38ff */
[----:B------:R-:W-:-:S04]  /*0840*/  IADD3 R8, P0, PT, R5, R2, RZ ;  /* 0x0000000205087210 */ /* 0x000fc80007f1e0ff */
[----:B------:R-:W-:Y:S02]  /*0850*/  LEA.HI.X.SX32 R9, R5, R14, 0x1, P0 ;  /* 0x0000000e05097211 */ /* 0x000fe400000f0eff */
[----:B------:R-:W-:-:S03]  /*0860*/  SHF.R.S32.HI R7, RZ, 0x7, R6 ;  /* 0x00000007ff077819 */ /* 0x000fc60000011406 */
[----:B------:R-:W3:Y:S02]  /*0870*/  LDG.E.U8.CONSTANT R8, desc[UR12][R8.64] ;  /* 0x0000000c08087981 */ /* 0x000ee4000c1e9100 */
[----:B------:R-:W-:-:S06]  /*0880*/  IMAD.WIDE R6, R7, 0x2, R12 ;  /* 0x0000000207067825 */ /* 0x000fcc00078e020c */
[----:B------:R-:W4:Y:S01]  /*0890*/  LDG.E.U16.CONSTANT R6, desc[UR12][R6.64] ;  /* 0x0000000c06067981 */ /* 0x000f22000c1e9500 */
[C---:B------:R-:W-:Y:S01]  /*08a0*/  IMAD R15, R21.reuse, 0x4, R4 ;  /* 0x00000004150f7824 */ /* 0x040fe200078e0204 */
[----:B------:R-:W-:Y:S02]  /*08b0*/  LOP3.LUT R5, R21, 0x1, RZ, 0xc0, !PT ;  /* 0x0000000115057812 */ /* 0x000fe400078ec0ff */
[----:B--2---:R-:W-:Y:S02]  /*08c0*/  IADD3 R21, PT, PT, R3, R21, RZ ;  /* 0x0000001503157210 */ /* 0x004fe40007ffe0ff */
[----:B------:R-:W-:Y:S01]  /*08d0*/  ISETP.NE.U32.AND P0, PT, R5, 0x1, PT ;  /* 0x000000010500780c */ /* 0x000fe20003f05070 */
[----:B------:R-:W0:Y:S01]  /*08e0*/  LDS R15, [R15] ;  /* 0x000000000f0f7984 */ /* 0x000e220000000800 */
[----:B---3--:R-:W-:-:S11]  /*08f0*/  LOP3.LUT R5, R8, 0xf, RZ, 0xc0, !PT ;  /* 0x0000000f08057812 */ /* 0x008fd600078ec0ff */
[----:B------:R-:W-:Y:S02]  /*0900*/  @!P0 SHF.R.U32.HI R5, RZ, 0x4, R8 ;  /* 0x00000004ff058819 */ /* 0x000fe40000011608 */
[----:B------:R-:W-:-:S03]  /*0910*/  ISETP.GE.AND P0, PT, R21, R0, PT ;  /* 0x000000001500720c */ /* 0x000fc60003f06270 */
[----:B------:R-:W-:Y:S02]  /*0920*/  VIADD R10, R5, 0xfffffff8 ;  /* 0xfffffff8050a7836 */ /* 0x000fe40000000000 */
[----:B----4-:R-:W-:-:S03]  /*0930*/  HADD2.F32 R5, -RZ, R6.H0_H0 ;  /* 0x20000006ff057230 */ /* 0x010fc60000004100 */
[----:B------:R-:W-:-:S05]  /*0940*/  I2FP.F32.S32 R10, R10 ;  /* 0x0000000a000a7245 */ /* 0x000fca0000201400 */
[----:B------:R-:W-:-:S04]  /*0950*/  FMUL R10, R5, R10 ;  /* 0x0000000a050a7220 */ /* 0x000fc80000400000 */
[----:B0-----:R-:W-:Y:S01]  /*0960*/  FFMA R11, R10, R15, R11 ;  /* 0x0000000f0a0b7223 */ /* 0x001fe2000000000b */
[----:B------:R-:W-:Y:S06]  /*0970*/  @!P0 BRA `(.L_x_20) ;  /* 0xfffffffc00a08947 */ /* 0x000fec000383ffff */
.L_x_19:
[----:B------:R-:W-:Y:S05]  /*0980*/  BSYNC.RECONVERGENT B0 ;  /* 0x0000000000007941 */ /* 0x000fea0003800200 */
.L_x_18:
[----:B------:R-:W0:Y:S01]  /*0990*/  SHFL.DOWN PT, R0, R11, 0x10, 0x1f ;  /* 0x0a001f000b007f89 */ /* 0x000e2200000e0000 */
[C---:B------:R-:W-:Y:S02]  /*09a0*/  LOP3.LUT P0, R6, R19.reuse, 0x1f, RZ, 0xc0, !PT ;  /* 0x0000001f13067812 */ /* 0x040fe4000780c0ff */
[----:B------:R-:W-:-:S11]  /*09b0*/  ISETP.GT.U32.AND P1, PT, R19, 0x1f, PT ;  /* 0x0000001f1300780c */ /* 0x000fd60003f24070 */
[----:B------:R-:W1:Y:S01]  /*09c0*/  @!P0 S2R R7, SR_CgaCtaId ;  /* 0x0000000000078919 */ /* 0x000e620000008800 */
[----:B------:R-:W-:Y:S01]  /*09d0*/  @!P0 MOV R8, 0x400 ;  /* 0x0000040000088802 */ /* 0x000fe20000000f00 */
[----:B0-----:R-:W-:-:S05]  /*09e0*/  FADD R0, R0, R11 ;  /* 0x0000000b00007221 */ /* 0x001fca0000000000 */
[----:B------:R-:W0:Y:S01]  /*09f0*/  SHFL.DOWN PT, R3, R0, 0x8, 0x1f ;  /* 0x09001f0000037f89 */ /* 0x000e2200000e0000 */
[----:B-1----:R-:W-:-:S04]  /*0a00*/  @!P0 LEA R8, R7, R8, 0x18 ;  /* 0x0000000807088211 */ /* 0x002fc800078ec0ff */
[----:B------:R-:W-:Y:S01]  /*0a10*/  @!P0 LEA.HI R8, R19, R8, RZ, 0x1d ;  /* 0x0000000813088211 */ /* 0x000fe200078fe8ff */
[----:B0-----:R-:W-:-:S05]  /*0a20*/  FADD R3, R0, R3 ;  /* 0x0000000300037221 */ /* 0x001fca0000000000 */
[----:B------:R-:W0:Y:S02]  /*0a30*/  SHFL.DOWN PT, R2, R3, 0x4, 0x1f ;  /* 0x08801f0003027f89 */ /* 0x000e2400000e0000 */
[----:B0-----:R-:W-:-:S05]  /*0a40*/  FADD R2, R3, R2 ;  /* 0x0000000203027221 */ /* 0x001fca0000000000 */
        /* <DEDUP_REMOVED lines=10> */
[----:B0-----:R-:W0:Y:S01]  /*0af0*/  @!P0 S2R R3, SR_CgaCtaId ;  /* 0x0000000000038919 */ /* 0x001e220000008800 */
[----:B------:R-:W-:-:S04]  /*0b00*/  @!P0 MOV R0, 0x400 ;  /* 0x0000040000008802 */ /* 0x000fc80000000f00 */
[----:B0-----:R-:W-:Y:S01]  /*0b10*/  @!P0 LEA R3, R3, R0, 0x18 ;  /* 0x0000000003038211 */ /* 0x001fe200078ec0ff */
[----:B------:R-:W-:-:S04]  /*0b20*/  IMAD.MOV.U32 R0, RZ, RZ, RZ ;  /* 0x000000ffff007224 */ /* 0x000fc800078e00ff */
        /* <DEDUP_REMOVED lines=21> */
.L_x_21:
        /* <DEDUP_REMOVED lines=16> */
.L_x_31:


//--------------------- .text._Z19int4_gemv_tc_kernelPfPK6__halfPKhS2_iii --------------------------
	.section	.text._Z19int4_gemv_tc_kernelPfPK6__halfPKhS2_iii,"ax",@progbits
	.align	128
        .global         _Z19int4_gemv_tc_kernelPfPK6__halfPKhS2_iii
        .type           _Z19int4_gemv_tc_kernelPfPK6__halfPKhS2_iii,@function
        .size           _Z19int4_gemv_tc_kernelPfPK6__halfPKhS2_iii,(.L_x_32 - _Z19int4_gemv_tc_kernelPfPK6__halfPKhS2_iii)
        .other          _Z19int4_gemv_tc_kernelPfPK6__halfPKhS2_iii,@"STO_CUDA_ENTRY STV_DEFAULT"
_Z19int4_gemv_tc_kernelPfPK6__halfPKhS2_iii:
.text._Z19int4_gemv_tc_kernelPfPK6__halfPKhS2_iii:
[----:B------:R-:W-:Y:S08]  /*0000*/  LDC R1, c[0x0][0x37c] ;  /* 0x0000df00ff017b82 */ /* 0x000ff00000000800 */
[----:B------:R-:W0:Y:S08]  /*0010*/  S2UR UR4, SR_CTAID.X ;  /* 0x00000000000479c3 */ /* 0x000e300000002500 */
[----:B------:R-:W1:Y:S01]  /*0020*/  LDC R0, c[0x0][0x3a0] ;  /* 0x0000e800ff007b82 */ /* 0x000e620000000800 */
[----:B0-----:R-:W-:-:S06]  /*0030*/  USHF.L.U32 UR4, UR4, 0x4, URZ ;  /* 0x0000000404047899 */ /* 0x001fcc00080006ff */
[----:B-1----:R-:W-:-:S13]  /*0040*/  ISETP.LE.AND P0, PT, R0, UR4, PT ;  /* 0x0000000400007c0c */ /* 0x002fda000bf03270 */
[----:B------:R-:W-:Y:S05]  /*0050*/  @P0 EXIT ;  /* 0x000000000000094d */ /* 0x000fea0003800000 */
[----:B------:R-:W0:Y:S01]  /*0060*/  LDCU UR5, c[0x0][0x3a4] ;  /* 0x00007480ff0577ac */ /* 0x000e220008000800 */
[----:B------:R-:W1:Y:S01]  /*0070*/  S2R R18, SR_TID.X ;  /* 0x0000000000127919 */ /* 0x000e620000002100 */
[----:B0-----:R-:W-:-:S09]  /*0080*/  UISETP.GE.AND UP0, UPT, UR5, 0x1, UPT ;  /* 0x000000010500788c */ /* 0x001fd2000bf06270 */
[----:B------:R-:W-:Y:S05]  /*0090*/  BRA.U !UP0, `(.L_x_22) ;  /* 0x00000005086c7547 */ /* 0x000fea000b800000 */
[----:B------:R-:W0:Y:S01]  /*00a0*/  LDC.64 R8, c[0x0][0x388] ;  /* 0x0000e200ff087b82 */ /* 0x000e220000000a00 */
[----:B------:R-:W2:Y:S01]  /*00b0*/  LDCU UR6, c[0x0][0x3a8] ;  /* 0x00007500ff0677ac */ /* 0x000ea20008000800 */
[C---:B-1----:R-:W-:Y:S01]  /*00c0*/  LOP3.LUT R5, R18.reuse, 0x1f, RZ, 0xc0, !PT ;  /* 0x0000001f12057812 */ /* 0x042fe200078ec0ff */
[C---:B------:R-:W-:Y:S01]  /*00d0*/  IMAD.SHL.U32 R10, R18.reuse, 0x4, RZ ;  /* 0x00000004120a7824 */ /* 0x040fe200078e00ff */
[----:B------:R-:W-:Y:S02]  /*00e0*/  USHF.R.U32.HI UR5, URZ, 0x1, UR5 ;  /* 0x00000001ff057899 */ /* 0x000fe40008011605 */
[C---:B------:R-:W-:Y:S01]  /*00f0*/  ISETP.GE.U32.AND P0, PT, R5.reuse, 0x10, PT ;  /* 0x000000100500780c */ /* 0x040fe20003f06070 */
[----:B------:R-:W-:Y:S01]  /*0100*/  IMAD.SHL.U32 R4, R18, 0x8, RZ ;  /* 0x0000000812047824 */ /* 0x000fe200078e00ff */
[----:B------:R-:W1:Y:S01]  /*0110*/  LDC.64 R2, c[0x0][0x398] ;  /* 0x0000e600ff027b82 */ /* 0x000e620000000a00 */
[----:B------:R-:W-:Y:S01]  /*0120*/  LOP3.LUT R10, R10, 0x4, RZ, 0xe2, !PT ;  /* 0x000000040a0a7812 */ /* 0x000fe200078ee2ff */
[----:B------:R-:W3:Y:S01]  /*0130*/  LDCU.64 UR8, c[0x0][0x358] ;  /* 0x00006b00ff0877ac */ /* 0x000ee20008000a00 */
[----:B------:R-:W-:Y:S01]  /*0140*/  ISETP.LT.U32.AND P0, PT, R18, 0x20, !P0 ;  /* 0x000000201200780c */ /* 0x000fe20004701070 */
[----:B------:R-:W4:Y:S01]  /*0150*/  LDCU UR7, c[0x0][0x3a4] ;  /* 0x00007480ff0777ac */ /* 0x000f220008000800 */
[----:B------:R-:W0:Y:S02]  /*0160*/  LDCU.64 UR10, c[0x0][0x390] ;  /* 0x00007200ff0a77ac */ /* 0x000e240008000a00 */
[C---:B0-----:R-:W-:Y:S01]  /*0170*/  IMAD.WIDE.U32 R8, R5.reuse, 0x2, R8 ;  /* 0x0000000205087825 */ /* 0x041fe200078e0008 */
[----:B------:R-:W-:Y:S01]  /*0180*/  LEA.HI R5, R5, UR4, RZ, 0x1f ;  /* 0x0000000405057c11 */ /* 0x000fe2000f8ff8ff */
[----:B------:R-:W-:-:S02]  /*0190*/  UMOV UR4, URZ ;  /* 0x000000ff00047c82 */ /* 0x000fc40008000000 */
[----:B------:R-:W-:Y:S01]  /*01a0*/  IMAD.MOV.U32 R0, RZ, RZ, R8 ;  /* 0x000000ffff007224 */ /* 0x000fe200078e0008 */
[----:B------:R-:W-:Y:S01]  /*01b0*/  LOP3.LUT R8, R4, 0x8, RZ, 0xc0, !PT ;  /* 0x0000000804087812 */ /* 0x000fe200078ec0ff */
[C---:B------:R-:W-:Y:S02]  /*01c0*/  IMAD R10, R5.reuse, UR5, R10 ;  /* 0x00000005050a7c24 */ /* 0x040fe4000f8e020a */
[----:B-1234-:R-:W-:-:S07]  /*01d0*/  IMAD R11, R5, UR6, RZ ;  /* 0x00000006050b7c24 */ /* 0x01efce000f8e02ff */
.L_x_28:
[----:B------:R-:W-:Y:S04]  /*01e0*/  BSSY.RECONVERGENT B0, `(.L_x_23) ;  /* 0x000003c000007945 */ /* 0x000fe80003800200 */
[----:B------:R-:W-:Y:S04]  /*01f0*/  BSSY.RELIABLE B1, `(.L_x_24) ;  /* 0x000000f000017945 */ /* 0x000fe80003800100 */
[----:B0-----:R-:W-:Y:S05]  /*0200*/  @!P0 BRA `(.L_x_25) ;  /* 0x0000000000288947 */ /* 0x001fea0003800000 */
[----:B------:R-:W-:Y:S02]  /*0210*/  IMAD.MOV.U32 R4, RZ, RZ, R0 ;  /* 0x000000ffff047224 */ /* 0x000fe400078e0000 */
[----:B------:R-:W-:-:S05]  /*0220*/  IMAD.MOV.U32 R5, RZ, RZ, R9 ;  /* 0x000000ffff057224 */ /* 0x000fca00078e0009 */
[----:B------:R-:W2:Y:S01]  /*0230*/  LDG.E.U16.CONSTANT R4, desc[UR8][R4.64] ;  /* 0x0000000804047981 */ /* 0x000ea2000c1e9500 */
[----:B------:R-:W0:Y:S01]  /*0240*/  S2UR UR6, SR_CgaCtaId ;  /* 0x00000000000679c3 */ /* 0x000e220000008800 */
[----:B------:R-:W-:Y:S01]  /*0250*/  UMOV UR5, 0x400 ;  /* 0x0000040000057882 */ /* 0x000fe20000000000 */
[----:B------:R-:W-:-:S05]  /*0260*/  IMAD.SHL.U32 R6, R18, 0x2, RZ ;  /* 0x0000000212067824 */ /* 0x000fca00078e00ff */
[----:B------:R-:W-:Y:S01]  /*0270*/  LOP3.LUT R7, R6, 0x3e, RZ, 0xc0, !PT ;  /* 0x0000003e06077812 */ /* 0x000fe200078ec0ff */
[----:B0-----:R-:W-:-:S09]  /*0280*/  ULEA UR5, UR6, UR5, 0x18 ;  /* 0x0000000506057291 */ /* 0x001fd2000f8ec0ff */
[----:B--2---:R0:W-:Y:S01]  /*0290*/  STS.U16 [R7+UR5+0x200], R4 ;  /* 0x0002000407007988 */ /* 0x0041e20008000405 */
[----:B------:R-:W-:Y:S05]  /*02a0*/  BRA `(.L_x_26) ;  /* 0x00000000000c7947 */ /* 0x000fea0003800000 */
.L_x_25:
[----:B------:R-:W-:-:S13]  /*02b0*/  ISETP.GT.U32.AND P1, PT, R18, 0x1f, PT ;  /* 0x0000001f1200780c */ /* 0x000fda0003f24070 */
[----:B------:R-:W-:Y:S05]  /*02c0*/  @P1 BREAK.RELIABLE B1 ;  /* 0x0000000000011942 */ /* 0x000fea0003800100 */
[----:B------:R-:W-:Y:S05]  /*02d0*/  @P1 BRA `(.L_x_27) ;  /* 0x0000000000b01947 */ /* 0x000fea0003800000 */
.L_x_26:
[----:B------:R-:W-:Y:S05]  /*02e0*/  BSYNC.RELIABLE B1 ;  /* 0x0000000000017941 */ /* 0x000fea0003800100 */
.L_x_24:
[----:B------:R-:W-:-:S04]  /*02f0*/  IADD3 R14, P1, PT, R10, UR10, RZ ;  /* 0x0000000a0a0e7c10 */ /* 0x000fc8000ff3e0ff */
[----:B------:R-:W-:-:S05]  /*0300*/  LEA.HI.X.SX32 R15, R10, UR11, 0x1, P1 ;  /* 0x0000000b0a0f7c11 */ /* 0x000fca00088f0eff */
[----:B------:R-:W2:Y:S04]  /*0310*/  LDG.E.U8.CONSTANT R19, desc[UR8][R14.64] ;  /* 0x000000080e137981 */ /* 0x000ea8000c1e9100 */
[----:B------:R-:W3:Y:S04]  /*0320*/  LDG.E.U8.CONSTANT R20, desc[UR8][R14.64+0x1] ;  /* 0x000001080e147981 */ /* 0x000ee8000c1e9100 */
[----:B------:R-:W4:Y:S04]  /*0330*/  LDG.E.U8.CONSTANT R5, desc[UR8][R14.64+0x2] ;  /* 0x000002080e057981 */ /* 0x000f28000c1e9100 */
[----:B0-----:R4:W5:Y:S01]  /*0340*/  LDG.E.U8.CONSTANT R4, desc[UR8][R14.64+0x3] ;  /* 0x000003080e047981 */ /* 0x001962000c1e9100 */
[----:B------:R-:W-:-:S05]  /*0350*/  LEA.HI R17, R8, R11, RZ, 0x19 ;  /* 0x0000000b08117211 */ /* 0x000fca00078fc8ff */
[----:B------:R-:W-:-:S05]  /*0360*/  IMAD.WIDE R16, R17, 0x2, R2 ;  /* 0x0000000211107825 */ /* 0x000fca00078e0202 */
[----:B------:R5:W5:Y:S01]  /*0370*/  LDG.E.U16.CONSTANT R7, desc[UR8][R16.64] ;  /* 0x0000000810077981 */ /* 0x000b62000c1e9500 */
[----:B------:R-:W0:Y:S01]  /*0380*/  S2UR UR6, SR_CgaCtaId ;  /* 0x00000000000679c3 */ /* 0x000e220000008800 */
[----:B------:R-:W-:Y:S02]  /*0390*/  UMOV UR5, 0x400 ;  /* 0x0000040000057882 */ /* 0x000fe40000000000 */
[----:B0-----:R-:W-:Y:S01]  /*03a0*/  ULEA UR5, UR6, UR5, 0x18 ;  /* 0x0000000506057291 */ /* 0x001fe2000f8ec0ff */
[C---:B--2---:R-:W-:Y:S02]  /*03b0*/  LEA.HI R6, R19.reuse, 0xfffffff8, RZ, 0x1c ;  /* 0xfffffff813067811 */ /* 0x044fe400078fe0ff */
[----:B------:R-:W-:Y:S02]  /*03c0*/  LOP3.LUT R19, R19, 0xf, RZ, 0xc0, !PT ;  /* 0x0000000f13137812 */ /* 0x000fe400078ec0ff */
[C---:B---3--:R-:W-:Y:S02]  /*03d0*/  LEA.HI R12, R20.reuse, 0xfffffff8, RZ, 0x1c ;  /* 0xfffffff8140c7811 */ /* 0x048fe400078fe0ff */
[----:B------:R-:W-:Y:S01]  /*03e0*/  LOP3.LUT R20, R20, 0xf, RZ, 0xc0, !PT ;  /* 0x0000000f14147812 */ /* 0x000fe200078ec0ff */
[----:B------:R-:W-:Y:S01]  /*03f0*/  VIADD R19, R19, 0xfffffff8 ;  /* 0xfffffff813137836 */ /* 0x000fe20000000000 */
[C---:B----4-:R-:W-:Y:S01]  /*0400*/  LOP3.LUT R15, R5.reuse, 0xf, RZ, 0xc0, !PT ;  /* 0x0000000f050f7812 */ /* 0x050fe200078ec0ff */
[----:B------:R-:W-:Y:S01]  /*0410*/  I2F.F16 R6, R6 ;  /* 0x0000000600067306 */ /* 0x000fe20000200c00 */
[----:B------:R-:W-:Y:S01]  /*0420*/  LEA.HI R13, R5, 0xfffffff8, RZ, 0x1c ;  /* 0xfffffff8050d7811 */ /* 0x000fe200078fe0ff */
[----:B------:R-:W-:Y:S01]  /*0430*/  VIADD R20, R20, 0xfffffff8 ;  /* 0xfffffff814147836 */ /* 0x000fe20000000000 */
[C---:B-----5:R-:W-:Y:S01]  /*0440*/  LOP3.LUT R16, R4.reuse, 0xf, RZ, 0xc0, !PT ;  /* 0x0000000f04107812 */ /* 0x060fe200078ec0ff */
[----:B------:R-:W-:Y:S01]  /*0450*/  VIADD R15, R15, 0xfffffff8 ;  /* 0xfffffff80f0f7836 */ /* 0x000fe20000000000 */
[----:B------:R-:W-:-:S03]  /*0460*/  LEA.HI R21, R4, 0xfffffff8, RZ, 0x1c ;  /* 0xfffffff804157811 */ /* 0x000fc600078fe0ff */
[----:B------:R-:W-:Y:S01]  /*0470*/  VIADD R16, R16, 0xfffffff8 ;  /* 0xfffffff810107836 */ /* 0x000fe20000000000 */
[----:B------:R-:W0:Y:S08]  /*0480*/  I2F.F16 R19, R19 ;  /* 0x0000001300137306 */ /* 0x000e300000200c00 */
[----:B------:R-:W-:Y:S01]  /*0490*/  I2F.F16 R12, R12 ;  /* 0x0000000c000c7306 */ /* 0x000fe20000200c00 */
[----:B0-----:R-:W-:-:S07]  /*04a0*/  PRMT R6, R19, 0x5410, R6 ;  /* 0x0000541013067816 */ /* 0x001fce0000000006 */
[----:B------:R-:W-:Y:S08]  /*04b0*/  I2F.F16 R13, R13 ;  /* 0x0000000d000d7306 */ /* 0x000ff00000200c00 */
[----:B------:R-:W-:Y:S08]  /*04c0*/  I2F.F16 R5, R20 ;  /* 0x0000001400057306 */ /* 0x000ff00000200c00 */
[----:B------:R-:W0:Y:S08]  /*04d0*/  I2F.F16 R4, R15 ;  /* 0x0000000f00047306 */ /* 0x000e300000200c00 */
[----:B------:R-:W-:Y:S01]  /*04e0*/  I2F.F16 R14, R21 ;  /* 0x00000015000e7306 */ /* 0x000fe20000200c00 */
[----:B0-----:R-:W-:-:S07]  /*04f0*/  PRMT R20, R4, 0x5410, R13 ;  /* 0x0000541004147816 */ /* 0x001fce000000000d */
[----:B------:R0:W1:Y:S01]  /*0500*/  I2F.F16 R17, R16 ;  /* 0x0000001000117306 */ /* 0x0000620000200c00 */
[C---:B------:R-:W-:Y:S02]  /*0510*/  HMUL2 R4, R7.reuse.H0_H0, R6 ;  /* 0x0000000607047232 */ /* 0x040fe40000000800 */
[----:B------:R-:W-:Y:S01]  /*0520*/  HMUL2 R6, R7.H0_H0, R20 ;  /* 0x0000001407067232 */ /* 0x000fe20000000800 */
[----:B0-----:R-:W-:Y:S01]  /*0530*/  PRMT R16, R5, 0x5410, R12 ;  /* 0x0000541005107816 */ /* 0x001fe2000000000c */
[----:B------:R-:W-:-:S04]  /*0540*/  IMAD.SHL.U32 R12, R18, 0x10, RZ ;  /* 0x00000010120c7824 */ /* 0x000fc800078e00ff */
[----:B------:R-:W-:Y:S01]  /*0550*/  HMUL2 R5, R7.H0_H0, R16 ;  /* 0x0000001007057232 */ /* 0x000fe20000000800 */
[----:B-1----:R-:W-:Y:S02]  /*0560*/  PRMT R14, R17, 0x5410, R14 ;  /* 0x00005410110e7816 */ /* 0x002fe4000000000e */
[----:B------:R-:W-:-:S03]  /*0570*/  LOP3.LUT R12, R12, 0x1f0, RZ, 0xc0, !PT ;  /* 0x000001f00c0c7812 */ /* 0x000fc600078ec0ff */
[----:B------:R-:W-:-:S05]  /*0580*/  HMUL2 R7, R7.H0_H0, R14 ;  /* 0x0000000e07077232 */ /* 0x000fca0000000800 */
[----:B------:R0:W-:Y:S02]  /*0590*/  STS.128 [R12+UR5], R4 ;  /* 0x000000040c007988 */ /* 0x0001e40008000c05 */
.L_x_27:
[----:B------:R-:W-:Y:S05]  /*05a0*/  BSYNC.RECONVERGENT B0 ;  /* 0x0000000000007941 */ /* 0x000fea0003800200 */
.L_x_23:
[----:B------:R-:W-:Y:S05]  /*05b0*/  WARPSYNC.ALL ;  /* 0x0000000000007948 */ /* 0x000fea0003800000 */
[----:B------:R-:W-:Y:S01]  /*05c0*/  BAR.SYNC.DEFER_BLOCKING 0x0 ;  /* 0x0000000000007b1d */ /* 0x000fe20000010000 */
[----:B------:R-:W-:-:S07]  /*05d0*/  UIADD3 UR4, UPT, UPT, UR4, 0x10, URZ ;  /* 0x0000001004047890 */ /* 0x000fce000fffe0ff */
[----:B------:R-:W-:Y:S01]  /*05e0*/  BAR.SYNC.DEFER_BLOCKING 0x0 ;  /* 0x0000000000007b1d */ /* 0x000fe20000010000 */
[----:B------:R-:W-:Y:S01]  /*05f0*/  UISETP.GE.AND UP0, UPT, UR4, UR7, UPT ;  /* 0x000000070400728c */ /* 0x000fe2000bf06270 */
[----:B------:R-:W-:Y:S01]  /*0600*/  IADD3 R0, P1, PT, R0, 0x20, RZ ;  /* 0x0000002000007810 */ /* 0x000fe20007f3e0ff */
[----:B------:R-:W-:Y:S02]  /*0610*/  VIADD R10, R10, 0x8 ;  /* 0x000000080a0a7836 */ /* 0x000fe40000000000 */
[----:B------:R-:W-:Y:S02]  /*0620*/  VIADD R8, R8, 0x10 ;  /* 0x0000001008087836 */ /* 0x000fe40000000000 */
[----:B------:R-:W-:-:S03]  /*0630*/  IMAD.X R9, RZ, RZ, R9, P1 ;  /* 0x000000ffff097224 */ /* 0x000fc600008e0609 */
[----:B------:R-:W-:Y:S05]  /*0640*/  BRA.U !UP0, `(.L_x_28) ;  /* 0xfffffff908e47547 */ /* 0x000fea000b83ffff */
.L_x_22:
[----:B-1----:R-:W-:-:S13]  /*0650*/  ISETP.GT.U32.AND P0, PT, R18, 0x1f, PT ;  /* 0x0000001f1200780c */ /* 0x002fda0003f04070 */
[----:B------:R-:W-:Y:S05]  /*0660*/  @P0 EXIT ;  /* 0x000000000000094d */ /* 0x000fea0003800000 */
[----:B0-----:R-:W-:Y:S05]  /*0670*/  BPT.TRAP 0x1 ;  /* 0x000000040000795c */ /* 0x001fea0000300000 */
.L_x_29:
        /* <DEDUP_REMOVED lines=16> */
.L_x_32:


//--------------------- .nv.shared._Z20int4_gemv_fma_kernelPfPKfPKhPK6__halfiii --------------------------
	.section	.nv.shared._Z20int4_gemv_fma_kernelPfPKfPKhPK6__halfiii,"aw",@nobits
	.sectionflags	@""
	.align	16
.nv.shared._Z20int4_gemv_fma_kernelPfPKfPKhPK6__halfiii:
	.zero		1152


//--------------------- .nv.shared.reserved.0     --------------------------
	.section	.nv.shared.reserved.0,"aw",@nobits
	.weak		__nv_reservedSMEM_offset_0_alias
	.size		__nv_reservedSMEM_offset_0_alias, 0, 64
	.other		__nv_reservedSMEM_offset_0_alias,@"STO_CUDA_RESERVED_SHARED STV_DEFAULT"
__nv_reservedSMEM_offset_0_alias:
	.zero		0
	.zero		64


//--------------------- .nv.shared._Z26int4_gemv_tc_simple_kernelPfPKfPKhPK6__halfiii --------------------------
	.section	.nv.shared._Z26int4_gemv_tc_simple_kernelPfPKfPKhPK6__halfiii,"aw",@nobits
	.sectionflags	@""
	.align	16
.nv.shared._Z26int4_gemv_tc_simple_kernelPfPKfPKhPK6__halfiii:
	.zero		1152


//--------------------- .nv.shared._Z19int4_gemv_tc_kernelPfPK6__halfPKhS2_iii --------------------------
	.section	.nv.shared._Z19int4_gemv_tc_kernelPfPK6__halfPKhS2_iii,"aw",@nobits
	.sectionflags	@""
	.align	16
	.zero		1024


//--------------------- .nv.constant0._Z20int4_gemv_fma_kernelPfPKfPKhPK6__halfiii --------------------------
	.section	.nv.constant0._Z20int4_gemv_fma_kernelPfPKfPKhPK6__halfiii,"a",@progbits
	.sectionflags	@""
	.align	4
.nv.constant0._Z20int4_gemv_fma_kernelPfPKfPKhPK6__halfiii:
	.zero		940


//--------------------- .nv.constant0._Z26int4_gemv_tc_simple_kernelPfPKfPKhPK6__halfiii --------------------------
	.section	.nv.constant0._Z26int4_gemv_tc_simple_kernelPfPKfPKhPK6__halfiii,"a",@progbits
	.sectionflags	@""
	.align	4
.nv.constant0._Z26int4_gemv_tc_simple_kernelPfPKfPKhPK6__halfiii:
	.zero		940


//--------------------- .nv.constant0._Z19int4_gemv_tc_kernelPfPK6__halfPKhS2_iii --------------------------
	.section	.nv.constant0._Z19int4_gemv_tc_kernelPfPK6__halfPKhS2_iii,"a",@progbits
	.sectionflags	@""
	.align	4
.nv.constant0._Z19int4_gemv_tc_kernelPfPK6__halfPKhS2_iii:
	.zero		940


//--------------------- SYMBOLS --------------------------

	.type		.nv.reservedSmem.offset0,@object
	.size		.nv.reservedSmem.offset0,0x4
	.type		.nv.reservedSmem.cap,@object
	.size		.nv.reservedSmem.cap,0x4
